//
// Generated by NVIDIA NVVM Compiler
//
// Compiler Build ID: CL-36424714
// Cuda compilation tools, release 13.0, V13.0.88
// Based on NVVM 20.0.0
//

.version 9.0
.target sm_100
.address_size 64

	// .globl	_Z6ScaleAP6float2f
// _ZZ5CRVecP6float2S0_S0_S0_E3r_s has been demoted

.visible .entry _Z6ScaleAP6float2f(
	.param .u64 .ptr .align 1 _Z6ScaleAP6float2f_param_0,
	.param .f32 _Z6ScaleAP6float2f_param_1
)
{
	.reg .pred 	%p<2>;
	.reg .b32 	%r<7>;
	.reg .b32 	%f<6>;
	.reg .b64 	%rd<5>;

	ld.param.u64 	%rd1, [_Z6ScaleAP6float2f_param_0];
	ld.param.f32 	%f1, [_Z6ScaleAP6float2f_param_1];
	mov.u32 	%r2, %tid.x;
	mov.u32 	%r3, %ctaid.x;
	mov.u32 	%r4, %ntid.x;
	mad.lo.s32 	%r5, %r3, %r4, %r2;
	shl.b32 	%r6, %r2, 5;
	add.s32 	%r1, %r5, %r6;
	setp.gt.s32 	%p1, %r1, 263551;
	@%p1 bra 	$L__BB0_2;
	cvta.to.global.u64 	%rd2, %rd1;
	mul.wide.s32 	%rd3, %r1, 8;
	add.s64 	%rd4, %rd2, %rd3;
	ld.global.v2.f32 	{%f2, %f3}, [%rd4];
	mul.f32 	%f4, %f1, %f2;
	mul.f32 	%f5, %f1, %f3;
	st.global.v2.f32 	[%rd4], {%f4, %f5};
$L__BB0_2:
	ret;

}
	// .globl	_Z5CRVecP6float2S0_S0_S0_
.visible .entry _Z5CRVecP6float2S0_S0_S0_(
	.param .u64 .ptr .align 1 _Z5CRVecP6float2S0_S0_S0__param_0,
	.param .u64 .ptr .align 1 _Z5CRVecP6float2S0_S0_S0__param_1,
	.param .u64 .ptr .align 1 _Z5CRVecP6float2S0_S0_S0__param_2,
	.param .u64 .ptr .align 1 _Z5CRVecP6float2S0_S0_S0__param_3
)
{
	.reg .pred 	%p<50>;
	.reg .b32 	%r<123>;
	.reg .b32 	%f<507>;
	.reg .b64 	%rd<27>;
	// demoted variable
	.shared .align 8 .b8 _ZZ5CRVecP6float2S0_S0_S0_E3r_s[7424];
	ld.param.u64 	%rd10, [_Z5CRVecP6float2S0_S0_S0__param_0];
	ld.param.u64 	%rd11, [_Z5CRVecP6float2S0_S0_S0__param_1];
	ld.param.u64 	%rd12, [_Z5CRVecP6float2S0_S0_S0__param_2];
	ld.param.u64 	%rd13, [_Z5CRVecP6float2S0_S0_S0__param_3];
	mov.u32 	%r17, %ctaid.x;
	mov.u32 	%r18, %ntid.x;
	mov.u32 	%r1, %tid.x;
	mad.lo.s32 	%r2, %r17, %r18, %r1;
	setp.gt.u32 	%p1, %r2, 263551;
	@%p1 bra 	$L__BB1_8;
	cvta.to.global.u64 	%rd14, %rd11;
	shl.b32 	%r20, %r1, 3;
	mov.u32 	%r21, _ZZ5CRVecP6float2S0_S0_S0_E3r_s;
	add.s32 	%r3, %r21, %r20;
	mul.wide.u32 	%rd15, %r2, 8;
	add.s64 	%rd16, %rd14, %rd15;
	ld.global.v2.f32 	{%f2, %f1}, [%rd16];
	st.shared.v2.f32 	[%r3], {%f2, %f1};
	shl.b32 	%r22, %r2, 5;
	and.b32  	%r23, %r20, 7936;
	add.s32 	%r24, %r23, %r21;
	add.s32 	%r121, %r24, 32;
	mul.wide.u32 	%rd17, %r22, 8;
	cvta.to.global.u64 	%rd18, %rd10;
	add.s64 	%rd19, %rd17, %rd18;
	add.s64 	%rd26, %rd19, 32;
	mov.f32 	%f501, 0f00000000;
	mov.b32 	%r118, 0;
	mov.u64 	%rd24, %rd26;
	mov.u32 	%r117, %r121;
	mov.f32 	%f502, %f501;
$L__BB1_2:
	ld.shared.v2.f32 	{%f26, %f27}, [%r117+-32];
	ld.global.v2.f32 	{%f28, %f29}, [%rd24+-32];
	mul.f32 	%f30, %f26, %f28;
	mul.f32 	%f31, %f27, %f29;
	sub.f32 	%f32, %f30, %f31;
	mul.f32 	%f33, %f26, %f29;
	fma.rn.f32 	%f34, %f27, %f28, %f33;
	add.f32 	%f35, %f501, %f32;
	add.f32 	%f36, %f502, %f34;
	ld.shared.v2.f32 	{%f37, %f38}, [%r117+-24];
	ld.global.v2.f32 	{%f39, %f40}, [%rd24+-24];
	mul.f32 	%f41, %f37, %f39;
	mul.f32 	%f42, %f38, %f40;
	sub.f32 	%f43, %f41, %f42;
	mul.f32 	%f44, %f37, %f40;
	fma.rn.f32 	%f45, %f38, %f39, %f44;
	add.f32 	%f46, %f35, %f43;
	add.f32 	%f47, %f36, %f45;
	ld.shared.v2.f32 	{%f48, %f49}, [%r117+-16];
	ld.global.v2.f32 	{%f50, %f51}, [%rd24+-16];
	mul.f32 	%f52, %f48, %f50;
	mul.f32 	%f53, %f49, %f51;
	sub.f32 	%f54, %f52, %f53;
	mul.f32 	%f55, %f48, %f51;
	fma.rn.f32 	%f56, %f49, %f50, %f55;
	add.f32 	%f57, %f46, %f54;
	add.f32 	%f58, %f47, %f56;
	ld.shared.v2.f32 	{%f59, %f60}, [%r117+-8];
	ld.global.v2.f32 	{%f61, %f62}, [%rd24+-8];
	mul.f32 	%f63, %f59, %f61;
	mul.f32 	%f64, %f60, %f62;
	sub.f32 	%f65, %f63, %f64;
	mul.f32 	%f66, %f59, %f62;
	fma.rn.f32 	%f67, %f60, %f61, %f66;
	add.f32 	%f68, %f57, %f65;
	add.f32 	%f69, %f58, %f67;
	ld.shared.v2.f32 	{%f70, %f71}, [%r117];
	ld.global.v2.f32 	{%f72, %f73}, [%rd24];
	mul.f32 	%f74, %f70, %f72;
	mul.f32 	%f75, %f71, %f73;
	sub.f32 	%f76, %f74, %f75;
	mul.f32 	%f77, %f70, %f73;
	fma.rn.f32 	%f78, %f71, %f72, %f77;
	add.f32 	%f79, %f68, %f76;
	add.f32 	%f80, %f69, %f78;
	ld.shared.v2.f32 	{%f81, %f82}, [%r117+8];
	ld.global.v2.f32 	{%f83, %f84}, [%rd24+8];
	mul.f32 	%f85, %f81, %f83;
	mul.f32 	%f86, %f82, %f84;
	sub.f32 	%f87, %f85, %f86;
	mul.f32 	%f88, %f81, %f84;
	fma.rn.f32 	%f89, %f82, %f83, %f88;
	add.f32 	%f90, %f79, %f87;
	add.f32 	%f91, %f80, %f89;
	ld.shared.v2.f32 	{%f92, %f93}, [%r117+16];
	ld.global.v2.f32 	{%f94, %f95}, [%rd24+16];
	mul.f32 	%f96, %f92, %f94;
	mul.f32 	%f97, %f93, %f95;
	sub.f32 	%f98, %f96, %f97;
	mul.f32 	%f99, %f92, %f95;
	fma.rn.f32 	%f100, %f93, %f94, %f99;
	add.f32 	%f101, %f90, %f98;
	add.f32 	%f102, %f91, %f100;
	ld.shared.v2.f32 	{%f103, %f104}, [%r117+24];
	ld.global.v2.f32 	{%f105, %f106}, [%rd24+24];
	mul.f32 	%f107, %f103, %f105;
	mul.f32 	%f108, %f104, %f106;
	sub.f32 	%f109, %f107, %f108;
	mul.f32 	%f110, %f103, %f106;
	fma.rn.f32 	%f111, %f104, %f105, %f110;
	add.f32 	%f501, %f101, %f109;
	add.f32 	%f502, %f102, %f111;
	add.s32 	%r118, %r118, 8;
	add.s32 	%r117, %r117, 64;
	add.s64 	%rd24, %rd24, 64;
	setp.ne.s32 	%p2, %r118, 32;
	@%p2 bra 	$L__BB1_2;
	mul.f32 	%f113, %f502, %f1;
	fma.rn.f32 	%f114, %f501, %f2, %f113;
	mul.f32 	%f115, %f502, %f2;
	mul.f32 	%f116, %f501, %f1;
	sub.f32 	%f117, %f115, %f116;
	mov.b32 	%r26, %f114;
	shfl.sync.bfly.b32	%r27|%p3, %r26, 16, 31, -1;
	mov.b32 	%f118, %r27;
	add.f32 	%f119, %f114, %f118;
	mov.b32 	%r28, %f119;
	shfl.sync.bfly.b32	%r29|%p4, %r28, 8, 31, -1;
	mov.b32 	%f120, %r29;
	add.f32 	%f121, %f119, %f120;
	mov.b32 	%r30, %f121;
	shfl.sync.bfly.b32	%r31|%p5, %r30, 4, 31, -1;
	mov.b32 	%f122, %r31;
	add.f32 	%f123, %f121, %f122;
	mov.b32 	%r32, %f123;
	shfl.sync.bfly.b32	%r33|%p6, %r32, 2, 31, -1;
	mov.b32 	%f124, %r33;
	add.f32 	%f125, %f123, %f124;
	mov.b32 	%r34, %f125;
	shfl.sync.bfly.b32	%r35|%p7, %r34, 1, 31, -1;
	mov.b32 	%f126, %r35;
	add.f32 	%f7, %f125, %f126;
	mov.b32 	%r36, %f117;
	shfl.sync.bfly.b32	%r37|%p8, %r36, 16, 31, -1;
	mov.b32 	%f127, %r37;
	add.f32 	%f128, %f117, %f127;
	mov.b32 	%r38, %f128;
	shfl.sync.bfly.b32	%r39|%p9, %r38, 8, 31, -1;
	mov.b32 	%f129, %r39;
	add.f32 	%f130, %f128, %f129;
	mov.b32 	%r40, %f130;
	shfl.sync.bfly.b32	%r41|%p10, %r40, 4, 31, -1;
	mov.b32 	%f131, %r41;
	add.f32 	%f132, %f130, %f131;
	mov.b32 	%r42, %f132;
	shfl.sync.bfly.b32	%r43|%p11, %r42, 2, 31, -1;
	mov.b32 	%f133, %r43;
	add.f32 	%f134, %f132, %f133;
	mov.b32 	%r44, %f134;
	shfl.sync.bfly.b32	%r45|%p12, %r44, 1, 31, -1;
	mov.b32 	%f135, %r45;
	add.f32 	%f8, %f134, %f135;
	mul.f32 	%f136, %f501, %f501;
	fma.rn.f32 	%f137, %f502, %f502, %f136;
	mov.b32 	%r46, %f137;
	shfl.sync.bfly.b32	%r47|%p13, %r46, 16, 31, -1;
	mov.b32 	%f138, %r47;
	add.f32 	%f139, %f137, %f138;
	mov.b32 	%r48, %f139;
	shfl.sync.bfly.b32	%r49|%p14, %r48, 8, 31, -1;
	mov.b32 	%f140, %r49;
	add.f32 	%f141, %f139, %f140;
	mov.b32 	%r50, %f141;
	shfl.sync.bfly.b32	%r51|%p15, %r50, 4, 31, -1;
	mov.b32 	%f142, %r51;
	add.f32 	%f143, %f141, %f142;
	mov.b32 	%r52, %f143;
	shfl.sync.bfly.b32	%r53|%p16, %r52, 2, 31, -1;
	mov.b32 	%f144, %r53;
	add.f32 	%f145, %f143, %f144;
	mov.b32 	%r54, %f145;
	shfl.sync.bfly.b32	%r55|%p17, %r54, 1, 31, -1;
	mov.b32 	%f146, %r55;
	add.f32 	%f147, %f145, %f146;
	sqrt.rn.f32 	%f148, %f147;
	div.rn.f32 	%f149, %f7, %f148;
	div.rn.f32 	%f150, %f8, %f148;
	mul.f32 	%f151, %f149, %f2;
	mul.f32 	%f152, %f150, %f1;
	sub.f32 	%f153, %f151, %f152;
	mul.f32 	%f154, %f149, %f1;
	fma.rn.f32 	%f155, %f150, %f2, %f154;
	cvta.to.global.u64 	%rd20, %rd13;
	mul.wide.u32 	%rd21, %r2, 8;
	add.s64 	%rd4, %rd20, %rd21;
	st.global.v2.f32 	[%rd4], {%f153, %f155};
	mul.f32 	%f156, %f501, %f149;
	mul.f32 	%f157, %f502, %f150;
	sub.f32 	%f158, %f156, %f157;
	mul.f32 	%f159, %f501, %f150;
	fma.rn.f32 	%f160, %f502, %f149, %f159;
	sub.f32 	%f9, %f2, %f158;
	sub.f32 	%f10, %f1, %f160;
	st.shared.v2.f32 	[%r3], {%f9, %f10};
	mov.f32 	%f503, 0f00000000;
	mov.b32 	%r120, 0;
	mov.u64 	%rd25, %rd26;
	mov.u32 	%r119, %r121;
	mov.f32 	%f504, %f503;
$L__BB1_4:
	ld.shared.v2.f32 	{%f161, %f162}, [%r119+-32];
	ld.global.v2.f32 	{%f163, %f164}, [%rd25+-32];
	mul.f32 	%f165, %f161, %f163;
	mul.f32 	%f166, %f162, %f164;
	sub.f32 	%f167, %f165, %f166;
	mul.f32 	%f168, %f161, %f164;
	fma.rn.f32 	%f169, %f162, %f163, %f168;
	add.f32 	%f170, %f503, %f167;
	add.f32 	%f171, %f504, %f169;
	ld.shared.v2.f32 	{%f172, %f173}, [%r119+-24];
	ld.global.v2.f32 	{%f174, %f175}, [%rd25+-24];
	mul.f32 	%f176, %f172, %f174;
	mul.f32 	%f177, %f173, %f175;
	sub.f32 	%f178, %f176, %f177;
	mul.f32 	%f179, %f172, %f175;
	fma.rn.f32 	%f180, %f173, %f174, %f179;
	add.f32 	%f181, %f170, %f178;
	add.f32 	%f182, %f171, %f180;
	ld.shared.v2.f32 	{%f183, %f184}, [%r119+-16];
	ld.global.v2.f32 	{%f185, %f186}, [%rd25+-16];
	mul.f32 	%f187, %f183, %f185;
	mul.f32 	%f188, %f184, %f186;
	sub.f32 	%f189, %f187, %f188;
	mul.f32 	%f190, %f183, %f186;
	fma.rn.f32 	%f191, %f184, %f185, %f190;
	add.f32 	%f192, %f181, %f189;
	add.f32 	%f193, %f182, %f191;
	ld.shared.v2.f32 	{%f194, %f195}, [%r119+-8];
	ld.global.v2.f32 	{%f196, %f197}, [%rd25+-8];
	mul.f32 	%f198, %f194, %f196;
	mul.f32 	%f199, %f195, %f197;
	sub.f32 	%f200, %f198, %f199;
	mul.f32 	%f201, %f194, %f197;
	fma.rn.f32 	%f202, %f195, %f196, %f201;
	add.f32 	%f203, %f192, %f200;
	add.f32 	%f204, %f193, %f202;
	ld.shared.v2.f32 	{%f205, %f206}, [%r119];
	ld.global.v2.f32 	{%f207, %f208}, [%rd25];
	mul.f32 	%f209, %f205, %f207;
	mul.f32 	%f210, %f206, %f208;
	sub.f32 	%f211, %f209, %f210;
	mul.f32 	%f212, %f205, %f208;
	fma.rn.f32 	%f213, %f206, %f207, %f212;
	add.f32 	%f214, %f203, %f211;
	add.f32 	%f215, %f204, %f213;
	ld.shared.v2.f32 	{%f216, %f217}, [%r119+8];
	ld.global.v2.f32 	{%f218, %f219}, [%rd25+8];
	mul.f32 	%f220, %f216, %f218;
	mul.f32 	%f221, %f217, %f219;
	sub.f32 	%f222, %f220, %f221;
	mul.f32 	%f223, %f216, %f219;
	fma.rn.f32 	%f224, %f217, %f218, %f223;
	add.f32 	%f225, %f214, %f222;
	add.f32 	%f226, %f215, %f224;
	ld.shared.v2.f32 	{%f227, %f228}, [%r119+16];
	ld.global.v2.f32 	{%f229, %f230}, [%rd25+16];
	mul.f32 	%f231, %f227, %f229;
	mul.f32 	%f232, %f228, %f230;
	sub.f32 	%f233, %f231, %f232;
	mul.f32 	%f234, %f227, %f230;
	fma.rn.f32 	%f235, %f228, %f229, %f234;
	add.f32 	%f236, %f225, %f233;
	add.f32 	%f237, %f226, %f235;
	ld.shared.v2.f32 	{%f238, %f239}, [%r119+24];
	ld.global.v2.f32 	{%f240, %f241}, [%rd25+24];
	mul.f32 	%f242, %f238, %f240;
	mul.f32 	%f243, %f239, %f241;
	sub.f32 	%f244, %f242, %f243;
	mul.f32 	%f245, %f238, %f241;
	fma.rn.f32 	%f246, %f239, %f240, %f245;
	add.f32 	%f503, %f236, %f244;
	add.f32 	%f504, %f237, %f246;
	add.s32 	%r120, %r120, 8;
	add.s32 	%r119, %r119, 64;
	add.s64 	%rd25, %rd25, 64;
	setp.ne.s32 	%p18, %r120, 32;
	@%p18 bra 	$L__BB1_4;
	mul.f32 	%f248, %f504, %f10;
	fma.rn.f32 	%f249, %f503, %f9, %f248;
	mul.f32 	%f250, %f504, %f9;
	mul.f32 	%f251, %f503, %f10;
	sub.f32 	%f252, %f250, %f251;
	mov.b32 	%r57, %f249;
	shfl.sync.bfly.b32	%r58|%p19, %r57, 16, 31, -1;
	mov.b32 	%f253, %r58;
	add.f32 	%f254, %f249, %f253;
	mov.b32 	%r59, %f254;
	shfl.sync.bfly.b32	%r60|%p20, %r59, 8, 31, -1;
	mov.b32 	%f255, %r60;
	add.f32 	%f256, %f254, %f255;
	mov.b32 	%r61, %f256;
	shfl.sync.bfly.b32	%r62|%p21, %r61, 4, 31, -1;
	mov.b32 	%f257, %r62;
	add.f32 	%f258, %f256, %f257;
	mov.b32 	%r63, %f258;
	shfl.sync.bfly.b32	%r64|%p22, %r63, 2, 31, -1;
	mov.b32 	%f259, %r64;
	add.f32 	%f260, %f258, %f259;
	mov.b32 	%r65, %f260;
	shfl.sync.bfly.b32	%r66|%p23, %r65, 1, 31, -1;
	mov.b32 	%f261, %r66;
	add.f32 	%f15, %f260, %f261;
	mov.b32 	%r67, %f252;
	shfl.sync.bfly.b32	%r68|%p24, %r67, 16, 31, -1;
	mov.b32 	%f262, %r68;
	add.f32 	%f263, %f252, %f262;
	mov.b32 	%r69, %f263;
	shfl.sync.bfly.b32	%r70|%p25, %r69, 8, 31, -1;
	mov.b32 	%f264, %r70;
	add.f32 	%f265, %f263, %f264;
	mov.b32 	%r71, %f265;
	shfl.sync.bfly.b32	%r72|%p26, %r71, 4, 31, -1;
	mov.b32 	%f266, %r72;
	add.f32 	%f267, %f265, %f266;
	mov.b32 	%r73, %f267;
	shfl.sync.bfly.b32	%r74|%p27, %r73, 2, 31, -1;
	mov.b32 	%f268, %r74;
	add.f32 	%f269, %f267, %f268;
	mov.b32 	%r75, %f269;
	shfl.sync.bfly.b32	%r76|%p28, %r75, 1, 31, -1;
	mov.b32 	%f270, %r76;
	add.f32 	%f16, %f269, %f270;
	abs.f32 	%f271, %f7;
	abs.f32 	%f272, %f8;
	add.f32 	%f273, %f271, %f272;
	rcp.rn.f32 	%f274, %f273;
	mul.f32 	%f275, %f274, %f15;
	mul.f32 	%f276, %f274, %f16;
	mul.f32 	%f277, %f7, %f274;
	mul.f32 	%f278, %f8, %f274;
	mul.f32 	%f279, %f278, %f278;
	fma.rn.f32 	%f280, %f277, %f277, %f279;
	rcp.rn.f32 	%f281, %f280;
	mul.f32 	%f282, %f278, %f276;
	fma.rn.f32 	%f283, %f277, %f275, %f282;
	mul.f32 	%f284, %f281, %f283;
	mul.f32 	%f285, %f277, %f276;
	mul.f32 	%f286, %f278, %f275;
	sub.f32 	%f287, %f285, %f286;
	mul.f32 	%f288, %f281, %f287;
	cvta.to.global.u64 	%rd22, %rd12;
	mul.wide.u32 	%rd23, %r2, 8;
	add.s64 	%rd7, %rd22, %rd23;
	ld.global.v2.f32 	{%f289, %f290}, [%rd7];
	mul.f32 	%f291, %f289, %f284;
	mul.f32 	%f292, %f290, %f288;
	sub.f32 	%f293, %f291, %f292;
	mul.f32 	%f294, %f289, %f288;
	fma.rn.f32 	%f295, %f290, %f284, %f294;
	add.f32 	%f296, %f9, %f293;
	add.f32 	%f297, %f10, %f295;
	st.global.v2.f32 	[%rd7], {%f296, %f297};
	mul.f32 	%f298, %f501, %f284;
	mul.f32 	%f299, %f502, %f288;
	sub.f32 	%f300, %f298, %f299;
	mul.f32 	%f301, %f501, %f288;
	fma.rn.f32 	%f302, %f502, %f284, %f301;
	add.f32 	%f17, %f503, %f300;
	add.f32 	%f18, %f504, %f302;
	mul.f32 	%f303, %f18, %f18;
	fma.rn.f32 	%f304, %f17, %f17, %f303;
	mov.b32 	%r77, %f304;
	shfl.sync.bfly.b32	%r78|%p29, %r77, 16, 31, -1;
	mov.b32 	%f305, %r78;
	add.f32 	%f306, %f304, %f305;
	mov.b32 	%r79, %f306;
	shfl.sync.bfly.b32	%r80|%p30, %r79, 8, 31, -1;
	mov.b32 	%f307, %r80;
	add.f32 	%f308, %f306, %f307;
	mov.b32 	%r81, %f308;
	shfl.sync.bfly.b32	%r82|%p31, %r81, 4, 31, -1;
	mov.b32 	%f309, %r82;
	add.f32 	%f310, %f308, %f309;
	mov.b32 	%r83, %f310;
	shfl.sync.bfly.b32	%r84|%p32, %r83, 2, 31, -1;
	mov.b32 	%f311, %r84;
	add.f32 	%f312, %f310, %f311;
	mov.b32 	%r85, %f312;
	shfl.sync.bfly.b32	%r86|%p33, %r85, 1, 31, -1;
	mov.b32 	%f313, %r86;
	add.f32 	%f314, %f312, %f313;
	sqrt.rn.f32 	%f315, %f314;
	div.rn.f32 	%f316, %f15, %f315;
	div.rn.f32 	%f317, %f16, %f315;
	ld.global.v2.f32 	{%f318, %f319}, [%rd4];
	mul.f32 	%f320, %f316, %f296;
	mul.f32 	%f321, %f317, %f297;
	sub.f32 	%f322, %f320, %f321;
	mul.f32 	%f323, %f316, %f297;
	fma.rn.f32 	%f324, %f317, %f296, %f323;
	add.f32 	%f325, %f318, %f322;
	add.f32 	%f326, %f319, %f324;
	st.global.v2.f32 	[%rd4], {%f325, %f326};
	mul.f32 	%f327, %f17, %f316;
	mul.f32 	%f328, %f18, %f317;
	sub.f32 	%f329, %f327, %f328;
	mul.f32 	%f330, %f17, %f317;
	fma.rn.f32 	%f331, %f18, %f316, %f330;
	sub.f32 	%f19, %f9, %f329;
	sub.f32 	%f20, %f10, %f331;
	st.shared.v2.f32 	[%r3], {%f19, %f20};
	mov.f32 	%f505, 0f00000000;
	mov.b32 	%r122, 0;
	mov.f32 	%f506, %f505;
$L__BB1_6:
	ld.shared.v2.f32 	{%f332, %f333}, [%r121+-32];
	ld.global.v2.f32 	{%f334, %f335}, [%rd26+-32];
	mul.f32 	%f336, %f332, %f334;
	mul.f32 	%f337, %f333, %f335;
	sub.f32 	%f338, %f336, %f337;
	mul.f32 	%f339, %f332, %f335;
	fma.rn.f32 	%f340, %f333, %f334, %f339;
	add.f32 	%f341, %f505, %f338;
	add.f32 	%f342, %f506, %f340;
	ld.shared.v2.f32 	{%f343, %f344}, [%r121+-24];
	ld.global.v2.f32 	{%f345, %f346}, [%rd26+-24];
	mul.f32 	%f347, %f343, %f345;
	mul.f32 	%f348, %f344, %f346;
	sub.f32 	%f349, %f347, %f348;
	mul.f32 	%f350, %f343, %f346;
	fma.rn.f32 	%f351, %f344, %f345, %f350;
	add.f32 	%f352, %f341, %f349;
	add.f32 	%f353, %f342, %f351;
	ld.shared.v2.f32 	{%f354, %f355}, [%r121+-16];
	ld.global.v2.f32 	{%f356, %f357}, [%rd26+-16];
	mul.f32 	%f358, %f354, %f356;
	mul.f32 	%f359, %f355, %f357;
	sub.f32 	%f360, %f358, %f359;
	mul.f32 	%f361, %f354, %f357;
	fma.rn.f32 	%f362, %f355, %f356, %f361;
	add.f32 	%f363, %f352, %f360;
	add.f32 	%f364, %f353, %f362;
	ld.shared.v2.f32 	{%f365, %f366}, [%r121+-8];
	ld.global.v2.f32 	{%f367, %f368}, [%rd26+-8];
	mul.f32 	%f369, %f365, %f367;
	mul.f32 	%f370, %f366, %f368;
	sub.f32 	%f371, %f369, %f370;
	mul.f32 	%f372, %f365, %f368;
	fma.rn.f32 	%f373, %f366, %f367, %f372;
	add.f32 	%f374, %f363, %f371;
	add.f32 	%f375, %f364, %f373;
	ld.shared.v2.f32 	{%f376, %f377}, [%r121];
	ld.global.v2.f32 	{%f378, %f379}, [%rd26];
	mul.f32 	%f380, %f376, %f378;
	mul.f32 	%f381, %f377, %f379;
	sub.f32 	%f382, %f380, %f381;
	mul.f32 	%f383, %f376, %f379;
	fma.rn.f32 	%f384, %f377, %f378, %f383;
	add.f32 	%f385, %f374, %f382;
	add.f32 	%f386, %f375, %f384;
	ld.shared.v2.f32 	{%f387, %f388}, [%r121+8];
	ld.global.v2.f32 	{%f389, %f390}, [%rd26+8];
	mul.f32 	%f391, %f387, %f389;
	mul.f32 	%f392, %f388, %f390;
	sub.f32 	%f393, %f391, %f392;
	mul.f32 	%f394, %f387, %f390;
	fma.rn.f32 	%f395, %f388, %f389, %f394;
	add.f32 	%f396, %f385, %f393;
	add.f32 	%f397, %f386, %f395;
	ld.shared.v2.f32 	{%f398, %f399}, [%r121+16];
	ld.global.v2.f32 	{%f400, %f401}, [%rd26+16];
	mul.f32 	%f402, %f398, %f400;
	mul.f32 	%f403, %f399, %f401;
	sub.f32 	%f404, %f402, %f403;
	mul.f32 	%f405, %f398, %f401;
	fma.rn.f32 	%f406, %f399, %f400, %f405;
	add.f32 	%f407, %f396, %f404;
	add.f32 	%f408, %f397, %f406;
	ld.shared.v2.f32 	{%f409, %f410}, [%r121+24];
	ld.global.v2.f32 	{%f411, %f412}, [%rd26+24];
	mul.f32 	%f413, %f409, %f411;
	mul.f32 	%f414, %f410, %f412;
	sub.f32 	%f415, %f413, %f414;
	mul.f32 	%f416, %f409, %f412;
	fma.rn.f32 	%f417, %f410, %f411, %f416;
	add.f32 	%f505, %f407, %f415;
	add.f32 	%f506, %f408, %f417;
	add.s32 	%r122, %r122, 8;
	add.s32 	%r121, %r121, 64;
	add.s64 	%rd26, %rd26, 64;
	setp.ne.s32 	%p34, %r122, 32;
	@%p34 bra 	$L__BB1_6;
	mul.f32 	%f418, %f506, %f20;
	fma.rn.f32 	%f419, %f505, %f19, %f418;
	mul.f32 	%f420, %f506, %f19;
	mul.f32 	%f421, %f505, %f20;
	sub.f32 	%f422, %f420, %f421;
	mov.b32 	%r87, %f419;
	shfl.sync.bfly.b32	%r88|%p35, %r87, 16, 31, -1;
	mov.b32 	%f423, %r88;
	add.f32 	%f424, %f419, %f423;
	mov.b32 	%r89, %f424;
	shfl.sync.bfly.b32	%r90|%p36, %r89, 8, 31, -1;
	mov.b32 	%f425, %r90;
	add.f32 	%f426, %f424, %f425;
	mov.b32 	%r91, %f426;
	shfl.sync.bfly.b32	%r92|%p37, %r91, 4, 31, -1;
	mov.b32 	%f427, %r92;
	add.f32 	%f428, %f426, %f427;
	mov.b32 	%r93, %f428;
	shfl.sync.bfly.b32	%r94|%p38, %r93, 2, 31, -1;
	mov.b32 	%f429, %r94;
	add.f32 	%f430, %f428, %f429;
	mov.b32 	%r95, %f430;
	shfl.sync.bfly.b32	%r96|%p39, %r95, 1, 31, -1;
	mov.b32 	%f431, %r96;
	add.f32 	%f432, %f430, %f431;
	mov.b32 	%r97, %f422;
	shfl.sync.bfly.b32	%r98|%p40, %r97, 16, 31, -1;
	mov.b32 	%f433, %r98;
	add.f32 	%f434, %f422, %f433;
	mov.b32 	%r99, %f434;
	shfl.sync.bfly.b32	%r100|%p41, %r99, 8, 31, -1;
	mov.b32 	%f435, %r100;
	add.f32 	%f436, %f434, %f435;
	mov.b32 	%r101, %f436;
	shfl.sync.bfly.b32	%r102|%p42, %r101, 4, 31, -1;
	mov.b32 	%f437, %r102;
	add.f32 	%f438, %f436, %f437;
	mov.b32 	%r103, %f438;
	shfl.sync.bfly.b32	%r104|%p43, %r103, 2, 31, -1;
	mov.b32 	%f439, %r104;
	add.f32 	%f440, %f438, %f439;
	mov.b32 	%r105, %f440;
	shfl.sync.bfly.b32	%r106|%p44, %r105, 1, 31, -1;
	mov.b32 	%f441, %r106;
	add.f32 	%f442, %f440, %f441;
	abs.f32 	%f443, %f15;
	abs.f32 	%f444, %f16;
	add.f32 	%f445, %f443, %f444;
	rcp.rn.f32 	%f446, %f445;
	mul.f32 	%f447, %f446, %f432;
	mul.f32 	%f448, %f446, %f442;
	mul.f32 	%f449, %f15, %f446;
	mul.f32 	%f450, %f16, %f446;
	mul.f32 	%f451, %f450, %f450;
	fma.rn.f32 	%f452, %f449, %f449, %f451;
	rcp.rn.f32 	%f453, %f452;
	mul.f32 	%f454, %f450, %f448;
	fma.rn.f32 	%f455, %f449, %f447, %f454;
	mul.f32 	%f456, %f453, %f455;
	mul.f32 	%f457, %f449, %f448;
	mul.f32 	%f458, %f450, %f447;
	sub.f32 	%f459, %f457, %f458;
	mul.f32 	%f460, %f453, %f459;
	ld.global.v2.f32 	{%f461, %f462}, [%rd7];
	mul.f32 	%f463, %f461, %f456;
	mul.f32 	%f464, %f462, %f460;
	sub.f32 	%f465, %f463, %f464;
	mul.f32 	%f466, %f461, %f460;
	fma.rn.f32 	%f467, %f462, %f456, %f466;
	add.f32 	%f468, %f19, %f465;
	add.f32 	%f469, %f20, %f467;
	st.global.v2.f32 	[%rd7], {%f468, %f469};
	mul.f32 	%f470, %f17, %f456;
	mul.f32 	%f471, %f18, %f460;
	sub.f32 	%f472, %f470, %f471;
	mul.f32 	%f473, %f17, %f460;
	fma.rn.f32 	%f474, %f18, %f456, %f473;
	add.f32 	%f475, %f505, %f472;
	add.f32 	%f476, %f506, %f474;
	mul.f32 	%f477, %f476, %f476;
	fma.rn.f32 	%f478, %f475, %f475, %f477;
	mov.b32 	%r107, %f478;
	shfl.sync.bfly.b32	%r108|%p45, %r107, 16, 31, -1;
	mov.b32 	%f479, %r108;
	add.f32 	%f480, %f478, %f479;
	mov.b32 	%r109, %f480;
	shfl.sync.bfly.b32	%r110|%p46, %r109, 8, 31, -1;
	mov.b32 	%f481, %r110;
	add.f32 	%f482, %f480, %f481;
	mov.b32 	%r111, %f482;
	shfl.sync.bfly.b32	%r112|%p47, %r111, 4, 31, -1;
	mov.b32 	%f483, %r112;
	add.f32 	%f484, %f482, %f483;
	mov.b32 	%r113, %f484;
	shfl.sync.bfly.b32	%r114|%p48, %r113, 2, 31, -1;
	mov.b32 	%f485, %r114;
	add.f32 	%f486, %f484, %f485;
	mov.b32 	%r115, %f486;
	shfl.sync.bfly.b32	%r116|%p49, %r115, 1, 31, -1;
	mov.b32 	%f487, %r116;
	add.f32 	%f488, %f486, %f487;
	sqrt.rn.f32 	%f489, %f488;
	div.rn.f32 	%f490, %f432, %f489;
	div.rn.f32 	%f491, %f442, %f489;
	ld.global.v2.f32 	{%f492, %f493}, [%rd4];
	mul.f32 	%f494, %f490, %f468;
	mul.f32 	%f495, %f491, %f469;
	sub.f32 	%f496, %f494, %f495;
	mul.f32 	%f497, %f490, %f469;
	fma.rn.f32 	%f498, %f491, %f468, %f497;
	add.f32 	%f499, %f492, %f496;
	add.f32 	%f500, %f493, %f498;
	st.global.v2.f32 	[%rd4], {%f499, %f500};
$L__BB1_8:
	ret;

}


// ===== COMPILED SASS (sm_100) =====

	.target	sm_100

	.elftype	@"ET_EXEC"


//--------------------- .note.nv.tkinfo           --------------------------
	.section	.note.nv.tkinfo,"",@"SHT_NOTE"
	.sectionflags	@"SHF_NOTE_NV_TKINFO"
	.tkinfo
        /*0018*/ 	.word	0x00000002
        /*0030*/ 	.string	""
        /*0030*/ 	.string	"ptxas"
        /*0030*/ 	.string	"Cuda compilation tools, release 13.0, V13.0.88"
        /*0030*/ 	.string	"Build cuda_13.0.r13.0/compiler.36424714_0"
        /*0030*/ 	.string	"-arch sm_100 -m 64 "



//--------------------- .note.nv.cuinfo           --------------------------
	.section	.note.nv.cuinfo,"",@"SHT_NOTE"
	.sectionflags	@"SHF_NOTE_NV_CUINFO"
        /*0018*/ 	.short	0x0002
        /*001a*/ 	.short	0x0064
        /*001c*/ 	.short	0x0082
	.zero		2


//--------------------- .nv.info                  --------------------------
	.section	.nv.info,"",@"SHT_CUDA_INFO"
	.align	4


	//----- nvinfo : EIATTR_REGCOUNT
	.align		4
        /*0000*/ 	.byte	0x04, 0x2f
        /*0002*/ 	.short	(.L_1 - .L_0)
	.align		4
.L_0:
        /*0004*/ 	.word	index@(_Z6ScaleAP6float2f)
        /*0008*/ 	.word	0x00000008


	//----- nvinfo : EIATTR_FRAME_SIZE
	.align		4
.L_1:
        /*000c*/ 	.byte	0x04, 0x11
        /*000e*/ 	.short	(.L_3 - .L_2)
	.align		4
.L_2:
        /*0010*/ 	.word	index@(_Z6ScaleAP6float2f)
        /*0014*/ 	.word	0x00000000


	//----- nvinfo : EIATTR_REGCOUNT
	.align		4
.L_3:
        /*0018*/ 	.byte	0x04, 0x2f
        /*001a*/ 	.short	(.L_5 - .L_4)
	.align		4
.L_4:
        /*001c*/ 	.word	index@(_Z5CRVecP6float2S0_S0_S0_)
        /*0020*/ 	.word	0x00000024


	//----- nvinfo : EIATTR_FRAME_SIZE
	.align		4
.L_5:
        /*0024*/ 	.byte	0x04, 0x11
        /*0026*/ 	.short	(.L_7 - .L_6)
	.align		4
.L_6:
        /*0028*/ 	.word	index@($__internal_2_$__cuda_sm3x_div_rn_noftz_f32_slowpath)
        /*002c*/ 	.word	0x00000000


	//----- nvinfo : EIATTR_FRAME_SIZE
	.align		4
.L_7:
        /*0030*/ 	.byte	0x04, 0x11
        /*0032*/ 	.short	(.L_9 - .L_8)
	.align		4
.L_8:
        /*0034*/ 	.word	index@($__internal_1_$__cuda_sm20_sqrt_rn_f32_slowpath)
        /*0038*/ 	.word	0x00000000


	//----- nvinfo : EIATTR_FRAME_SIZE
	.align		4
.L_9:
        /*003c*/ 	.byte	0x04, 0x11
        /*003e*/ 	.short	(.L_11 - .L_10)
	.align		4
.L_10:
        /*0040*/ 	.word	index@($__internal_0_$__cuda_sm20_rcp_rn_f32_slowpath)
        /*0044*/ 	.word	0x00000000


	//----- nvinfo : EIATTR_FRAME_SIZE
	.align		4
.L_11:
        /*0048*/ 	.byte	0x04, 0x11
        /*004a*/ 	.short	(.L_13 - .L_12)
	.align		4
.L_12:
        /*004c*/ 	.word	index@(_Z5CRVecP6float2S0_S0_S0_)
        /*0050*/ 	.word	0x00000000


	//----- nvinfo : EIATTR_MIN_STACK_SIZE
	.align		4
.L_13:
        /*0054*/ 	.byte	0x04, 0x12
        /*0056*/ 	.short	(.L_15 - .L_14)
	.align		4
.L_14:
        /*0058*/ 	.word	index@(_Z5CRVecP6float2S0_S0_S0_)
        /*005c*/ 	.word	0x00000000


	//----- nvinfo : EIATTR_MIN_STACK_SIZE
	.align		4
.L_15:
        /*0060*/ 	.byte	0x04, 0x12
        /*0062*/ 	.short	(.L_17 - .L_16)
	.align		4
.L_16:
        /*0064*/ 	.word	index@(_Z6ScaleAP6float2f)
        /*0068*/ 	.word	0x00000000
.L_17:


//--------------------- .nv.compat                --------------------------
	.section	.nv.compat,"",@"SHT_CUDA_COMPAT_INFO"
	.align	4
        /*0000*/ 	.byte	0x02, 0x09, 0x00, 0x00, 0x02, 0x02, 0x01, 0x00, 0x02, 0x05, 0x05, 0x00, 0x03, 0x07, 0x01, 0x01
        /*0010*/ 	.byte	0x02, 0x03, 0x00, 0x00, 0x02, 0x06, 0x01, 0x00, 0x04, 0x0b, 0x08, 0x00, 0x01, 0x00, 0x00, 0x00
        /*0020*/ 	.byte	0x00, 0x00, 0x00, 0x00


//--------------------- .nv.info._Z5CRVecP6float2S0_S0_S0_ --------------------------
	.section	.nv.info._Z5CRVecP6float2S0_S0_S0_,"",@"SHT_CUDA_INFO"
	.sectionflags	@""
	.align	4


	//----- nvinfo : EIATTR_CUDA_API_VERSION
	.align		4
        /*0000*/ 	.byte	0x04, 0x37
        /*0002*/ 	.short	(.L_19 - .L_18)
.L_18:
        /*0004*/ 	.word	0x00000082


	//----- nvinfo : EIATTR_KPARAM_INFO
	.align		4
.L_19:
        /*0008*/ 	.byte	0x04, 0x17
        /*000a*/ 	.short	(.L_21 - .L_20)
.L_20:
        /*000c*/ 	.word	0x00000000
        /*0010*/ 	.short	0x0003
        /*0012*/ 	.short	0x0018
        /*0014*/ 	.byte	0x00, 0xf5, 0x21, 0x00


	//----- nvinfo : EIATTR_KPARAM_INFO
	.align		4
.L_21:
        /*0018*/ 	.byte	0x04, 0x17
        /*001a*/ 	.short	(.L_23 - .L_22)
.L_22:
        /*001c*/ 	.word	0x00000000
        /*0020*/ 	.short	0x0002
        /*0022*/ 	.short	0x0010
        /*0024*/ 	.byte	0x00, 0xf5, 0x21, 0x00


	//----- nvinfo : EIATTR_KPARAM_INFO
	.align		4
.L_23:
        /*0028*/ 	.byte	0x04, 0x17
        /*002a*/ 	.short	(.L_25 - .L_24)
.L_24:
        /*002c*/ 	.word	0x00000000
        /*0030*/ 	.short	0x0001
        /*0032*/ 	.short	0x0008
        /*0034*/ 	.byte	0x00, 0xf5, 0x21, 0x00


	//----- nvinfo : EIATTR_KPARAM_INFO
	.align		4
.L_25:
        /*0038*/ 	.byte	0x04, 0x17
        /*003a*/ 	.short	(.L_27 - .L_26)
.L_26:
        /*003c*/ 	.word	0x00000000
        /*0040*/ 	.short	0x0000
        /*0042*/ 	.short	0x0000
        /*0044*/ 	.byte	0x00, 0xf5, 0x21, 0x00


	//----- nvinfo : EIATTR_SPARSE_MMA_MASK
	.align		4
.L_27:
        /*0048*/ 	.byte	0x03, 0x50
        /*004a*/ 	.short	0x0000


	//----- nvinfo : EIATTR_MAXREG_COUNT
	.align		4
        /*004c*/ 	.byte	0x03, 0x1b
        /*004e*/ 	.short	0x00ff


	//----- nvinfo : EIATTR_MERCURY_ISA_VERSION
	.align		4
        /*0050*/ 	.byte	0x03, 0x5f
        /*0052*/ 	.short	0x0101


	//----- nvinfo : EIATTR_COOP_GROUP_MASK_REGIDS
	.align		4
        /*0054*/ 	.byte	0x04, 0x29
        /*0056*/ 	.short	(.L_29 - .L_28)


	//   ....[0]....
.L_28:
        /*0058*/ 	.word	0xffffffff


	//   ....[1]....
        /*005c*/ 	.word	0xffffffff


	//   ....[2]....
        /*0060*/ 	.word	0xffffffff


	//   ....[3]....
        /*0064*/ 	.word	0xffffffff


	//   ....[4]....
        /*0068*/ 	.word	0xffffffff


	//   ....[5]....
        /*006c*/ 	.word	0xffffffff


	//   ....[6]....
        /*0070*/ 	.word	0xffffffff


	//   ....[7]....
        /*0074*/ 	.word	0xffffffff


	//   ....[8]....
        /*0078*/ 	.word	0xffffffff


	//   ....[9]....
        /*007c*/ 	.word	0xffffffff


	//   ....[10]....
        /*0080*/ 	.word	0xffffffff


	//   ....[11]....
        /*0084*/ 	.word	0xffffffff


	//   ....[12]....
        /*0088*/ 	.word	0xffffffff


	//   ....[13]....
        /*008c*/ 	.word	0xffffffff


	//   ....[14]....
        /*0090*/ 	.word	0xffffffff


	//   ....[15]....
        /*0094*/ 	.word	0xffffffff


	//   ....[16]....
        /*0098*/ 	.word	0xffffffff


	//   ....[17]....
        /*009c*/ 	.word	0xffffffff


	//   ....[18]....
        /*00a0*/ 	.word	0xffffffff


	//   ....[19]....
        /*00a4*/ 	.word	0xffffffff


	//   ....[20]....
        /*00a8*/ 	.word	0xffffffff


	//   ....[21]....
        /*00ac*/ 	.word	0xffffffff


	//   ....[22]....
        /*00b0*/ 	.word	0xffffffff


	//   ....[23]....
        /*00b4*/ 	.word	0xffffffff


	//   ....[24]....
        /*00b8*/ 	.word	0xffffffff


	//   ....[25]....
        /*00bc*/ 	.word	0xffffffff


	//   ....[26]....
        /*00c0*/ 	.word	0xffffffff


	//   ....[27]....
        /*00c4*/ 	.word	0xffffffff


	//   ....[28]....
        /*00c8*/ 	.word	0xffffffff


	//   ....[29]....
        /*00cc*/ 	.word	0xffffffff


	//   ....[30]....
        /*00d0*/ 	.word	0xffffffff


	//   ....[31]....
        /*00d4*/ 	.word	0xffffffff


	//   ....[32]....
        /*00d8*/ 	.word	0xffffffff


	//   ....[33]....
        /*00dc*/ 	.word	0xffffffff


	//   ....[34]....
        /*00e0*/ 	.word	0xffffffff


	//   ....[35]....
        /*00e4*/ 	.word	0xffffffff


	//   ....[36]....
        /*00e8*/ 	.word	0xffffffff


	//   ....[37]....
        /*00ec*/ 	.word	0xffffffff


	//   ....[38]....
        /*00f0*/ 	.word	0xffffffff


	//   ....[39]....
        /*00f4*/ 	.word	0xffffffff


	//   ....[40]....
        /*00f8*/ 	.word	0xffffffff


	//   ....[41]....
        /*00fc*/ 	.word	0xffffffff


	//   ....[42]....
        /*0100*/ 	.word	0xffffffff


	//   ....[43]....
        /*0104*/ 	.word	0xffffffff


	//   ....[44]....
        /*0108*/ 	.word	0xffffffff


	//----- nvinfo : EIATTR_COOP_GROUP_INSTR_OFFSETS
	.align		4
.L_29:
        /*010c*/ 	.byte	0x04, 0x28
        /*010e*/ 	.short	(.L_31 - .L_30)


	//   ....[0]....
.L_30:
        /*0110*/ 	.word	0x00001060


	//   ....[1]....
        /*0114*/ 	.word	0x000010b0


	//   ....[2]....
        /*0118*/ 	.word	0x000010c0


	//   ....[3]....
        /*011c*/ 	.word	0x000010e0


	//   ....[4]....
        /*0120*/ 	.word	0x00001110


	//   ....[5]....
        /*0124*/ 	.word	0x00001120


	//   ....[6]....
        /*0128*/ 	.word	0x00001140


	//   ....[7]....
        /*012c*/ 	.word	0x00001170


	//   ....[8]....
        /*0130*/ 	.word	0x00001180


	//   ....[9]....
        /*0134*/ 	.word	0x000011a0


	//   ....[10]....
        /*0138*/ 	.word	0x000011d0


	//   ....[11]....
        /*013c*/ 	.word	0x000011e0


	//   ....[12]....
        /*0140*/ 	.word	0x00001200


	//   ....[13]....
        /*0144*/ 	.word	0x00001230


	//   ....[14]....
        /*0148*/ 	.word	0x00001240


	//   ....[15]....
        /*014c*/ 	.word	0x00002570


	//   ....[16]....
        /*0150*/ 	.word	0x00002580


	//   ....[17]....
        /*0154*/ 	.word	0x000025b0


	//   ....[18]....
        /*0158*/ 	.word	0x000025c0


	//   ....[19]....
        /*015c*/ 	.word	0x000025f0


	//   ....[20]....
        /*0160*/ 	.word	0x00002600


	//   ....[21]....
        /*0164*/ 	.word	0x00002630


	//   ....[22]....
        /*0168*/ 	.word	0x00002640


	//   ....[23]....
        /*016c*/ 	.word	0x00002680


	//   ....[24]....
        /*0170*/ 	.word	0x000026a0


	//   ....[25]....
        /*0174*/ 	.word	0x000029f0


	//   ....[26]....
        /*0178*/ 	.word	0x00002a10


	//   ....[27]....
        /*017c*/ 	.word	0x00002a30


	//   ....[28]....
        /*0180*/ 	.word	0x00002a50


	//   ....[29]....
        /*0184*/ 	.word	0x00002a70


	//   ....[30]....
        /*0188*/ 	.word	0x00003de0


	//   ....[31]....
        /*018c*/ 	.word	0x00003df0


	//   ....[32]....
        /*0190*/ 	.word	0x00003e20


	//   ....[33]....
        /*0194*/ 	.word	0x00003e30


	//   ....[34]....
        /*0198*/ 	.word	0x00003e60


	//   ....[35]....
        /*019c*/ 	.word	0x00003e70


	//   ....[36]....
        /*01a0*/ 	.word	0x00003ea0


	//   ....[37]....
        /*01a4*/ 	.word	0x00003eb0


	//   ....[38]....
        /*01a8*/ 	.word	0x00003f00


	//   ....[39]....
        /*01ac*/ 	.word	0x00003f10


	//   ....[40]....
        /*01b0*/ 	.word	0x00004240


	//   ....[41]....
        /*01b4*/ 	.word	0x00004260


	//   ....[42]....
        /*01b8*/ 	.word	0x00004280


	//   ....[43]....
        /*01bc*/ 	.word	0x000042a0


	//   ....[44]....
        /*01c0*/ 	.word	0x000042c0


	//----- nvinfo : EIATTR_VRC_CTA_INIT_COUNT
	.align		4
.L_31:
        /*01c4*/ 	.byte	0x02, 0x4a
	.zero		1
	.zero		1


	//----- nvinfo : EIATTR_EXIT_INSTR_OFFSETS
	.align		4
        /*01c8*/ 	.byte	0x04, 0x1c
        /*01ca*/ 	.short	(.L_33 - .L_32)


	//   ....[0]....
.L_32:
        /*01cc*/ 	.word	0x00000060


	//   ....[1]....
        /*01d0*/ 	.word	0x00004660


	//----- nvinfo : EIATTR_CRS_STACK_SIZE
	.align		4
.L_33:
        /*01d4*/ 	.byte	0x04, 0x1e
        /*01d6*/ 	.short	(.L_35 - .L_34)
.L_34:
        /*01d8*/ 	.word	0x00000000


	//----- nvinfo : EIATTR_CBANK_PARAM_SIZE
	.align		4
.L_35:
        /*01dc*/ 	.byte	0x03, 0x19
        /*01de*/ 	.short	0x0020


	//----- nvinfo : EIATTR_PARAM_CBANK
	.align		4
        /*01e0*/ 	.byte	0x04, 0x0a
        /*01e2*/ 	.short	(.L_37 - .L_36)
	.align		4
.L_36:
        /*01e4*/ 	.word	index@(.nv.constant0._Z5CRVecP6float2S0_S0_S0_)
        /*01e8*/ 	.short	0x0380
        /*01ea*/ 	.short	0x0020


	//----- nvinfo : EIATTR_SW_WAR
	.align		4
.L_37:
        /*01ec*/ 	.byte	0x04, 0x36
        /*01ee*/ 	.short	(.L_39 - .L_38)
.L_38:
        /*01f0*/ 	.word	0x00000008
.L_39:


//--------------------- .nv.info._Z6ScaleAP6float2f --------------------------
	.section	.nv.info._Z6ScaleAP6float2f,"",@"SHT_CUDA_INFO"
	.sectionflags	@""
	.align	4


	//----- nvinfo : EIATTR_CUDA_API_VERSION
	.align		4
        /*0000*/ 	.byte	0x04, 0x37
        /*0002*/ 	.short	(.L_41 - .L_40)
.L_40:
        /*0004*/ 	.word	0x00000082


	//----- nvinfo : EIATTR_KPARAM_INFO
	.align		4
.L_41:
        /*0008*/ 	.byte	0x04, 0x17
        /*000a*/ 	.short	(.L_43 - .L_42)
.L_42:
        /*000c*/ 	.word	0x00000000
        /*0010*/ 	.short	0x0001
        /*0012*/ 	.short	0x0008
        /*0014*/ 	.byte	0x00, 0xf0, 0x11, 0x00


	//----- nvinfo : EIATTR_KPARAM_INFO
	.align		4
.L_43:
        /*0018*/ 	.byte	0x04, 0x17
        /*001a*/ 	.short	(.L_45 - .L_44)
.L_44:
        /*001c*/ 	.word	0x00000000
        /*0020*/ 	.short	0x0000
        /*0022*/ 	.short	0x0000
        /*0024*/ 	.byte	0x00, 0xf5, 0x21, 0x00


	//----- nvinfo : EIATTR_SPARSE_MMA_MASK
	.align		4
.L_45:
        /*0028*/ 	.byte	0x03, 0x50
        /*002a*/ 	.short	0x0000


	//----- nvinfo : EIATTR_MAXREG_COUNT
	.align		4
        /*002c*/ 	.byte	0x03, 0x1b
        /*002e*/ 	.short	0x00ff


	//----- nvinfo : EIATTR_MERCURY_ISA_VERSION
	.align		4
        /*0030*/ 	.byte	0x03, 0x5f
        /*0032*/ 	.short	0x0101


	//----- nvinfo : EIATTR_VRC_CTA_INIT_COUNT
	.align		4
        /*0034*/ 	.byte	0x02, 0x4a
	.zero		1
	.zero		1


	//----- nvinfo : EIATTR_EXIT_INSTR_OFFSETS
	.align		4
        /*0038*/ 	.byte	0x04, 0x1c
        /*003a*/ 	.short	(.L_47 - .L_46)


	//   ....[0]....
.L_46:
        /*003c*/ 	.word	0x00000070


	//   ....[1]....
        /*0040*/ 	.word	0x00000100


	//----- nvinfo : EIATTR_CBANK_PARAM_SIZE
	.align		4
.L_47:
        /*0044*/ 	.byte	0x03, 0x19
        /*0046*/ 	.short	0x000c


	//----- nvinfo : EIATTR_PARAM_CBANK
	.align		4
        /*0048*/ 	.byte	0x04, 0x0a
        /*004a*/ 	.short	(.L_49 - .L_48)
	.align		4
.L_48:
        /*004c*/ 	.word	index@(.nv.constant0._Z6ScaleAP6float2f)
        /*0050*/ 	.short	0x0380
        /*0052*/ 	.short	0x000c


	//----- nvinfo : EIATTR_SW_WAR
	.align		4
.L_49:
        /*0054*/ 	.byte	0x04, 0x36
        /*0056*/ 	.short	(.L_51 - .L_50)
.L_50:
        /*0058*/ 	.word	0x00000008
.L_51:


//--------------------- .nv.callgraph             --------------------------
	.section	.nv.callgraph,"",@"SHT_CUDA_CALLGRAPH"
	.align	4
	.sectionentsize	8
	.align		4
        /*0000*/ 	.word	0x00000000
	.align		4
        /*0004*/ 	.word	0xffffffff
	.align		4
        /*0008*/ 	.word	0x00000000
	.align		4
        /*000c*/ 	.word	0xfffffffe
	.align		4
        /*0010*/ 	.word	0x00000000
	.align		4
        /*0014*/ 	.word	0xfffffffd
	.align		4
        /*0018*/ 	.word	0x00000000
	.align		4
        /*001c*/ 	.word	0xfffffffc


//--------------------- .text._Z5CRVecP6float2S0_S0_S0_ --------------------------
	.section	.text._Z5CRVecP6float2S0_S0_S0_,"ax",@progbits
	.align	128
        .global         _Z5CRVecP6float2S0_S0_S0_
        .type           _Z5CRVecP6float2S0_S0_S0_,@function
        .size           _Z5CRVecP6float2S0_S0_S0_,(.L_x_53 - _Z5CRVecP6float2S0_S0_S0_)
        .other          _Z5CRVecP6float2S0_S0_S0_,@"STO_CUDA_ENTRY STV_DEFAULT"
_Z5CRVecP6float2S0_S0_S0_:
.text._Z5CRVecP6float2S0_S0_S0_:
[----:B------:R-:W-:Y:S01]  /*0000*/  LDC R1, c[0x0][0x37c] ;  /* 0x0000df00ff017b82 */ /* 0x000fe20000000800 */
[----:B------:R-:W0:Y:S07]  /*0010*/  S2R R12, SR_TID.X ;  /* 0x00000000000c7919 */ /* 0x000e2e0000002100 */
[----:B------:R-:W0:Y:S08]  /*0020*/  S2UR UR4, SR_CTAID.X ;  /* 0x00000000000479c3 */ /* 0x000e300000002500 */
[----:B------:R-:W0:Y:S02]  /*0030*/  LDC R13, c[0x0][0x360] ;  /* 0x0000d800ff0d7b82 */ /* 0x000e240000000800 */
[----:B0-----:R-:W-:-:S05]  /*0040*/  IMAD R13, R13, UR4, R12 ;  /* 0x000000040d0d7c24 */ /* 0x001fca000f8e020c */
[----:B------:R-:W-:-:S13]  /*0050*/  ISETP.GT.U32.AND P0, PT, R13, 0x4057f, PT ;  /* 0x0004057f0d00780c */ /* 0x000fda0003f04070 */
[----:B------:R-:W-:Y:S05]  /*0060*/  @P0 EXIT ;  /* 0x000000000000094d */ /* 0x000fea0003800000 */
[----:B------:R-:W0:Y:S01]  /*0070*/  LDC.64 R6, c[0x0][0x388] ;  /* 0x0000e200ff067b82 */ /* 0x000e220000000a00 */
[----:B------:R-:W1:Y:S07]  /*0080*/  LDCU.64 UR6, c[0x0][0x358] ;  /* 0x00006b00ff0677ac */ /* 0x000e6e0008000a00 */
[----:B------:R-:W2:Y:S01]  /*0090*/  LDC.64 R22, c[0x0][0x380] ;  /* 0x0000e000ff167b82 */ /* 0x000ea20000000a00 */
[----:B0-----:R-:W-:-:S06]  /*00a0*/  IMAD.WIDE.U32 R6, R13, 0x8, R6 ;  /* 0x000000080d067825 */ /* 0x001fcc00078e0006 */
[----:B-1----:R-:W3:Y:S01]  /*00b0*/  LDG.E.64 R6, desc[UR6][R6.64] ;  /* 0x0000000606067981 */ /* 0x002ee2000c1e1b00 */
[----:B------:R-:W-:-:S05]  /*00c0*/  SHF.L.U32 R3, R13, 0x5, RZ ;  /* 0x000000050d037819 */ /* 0x000fca00000006ff */
[----:B--2---:R-:W-:-:S05]  /*00d0*/  IMAD.WIDE.U32 R22, R3, 0x8, R22 ;  /* 0x0000000803167825 */ /* 0x004fca00078e0016 */
[----:B------:R-:W2:Y:S04]  /*00e0*/  LDG.E.64 R26, desc[UR6][R22.64] ;  /* 0x00000006161a7981 */ /* 0x000ea8000c1e1b00 */
[----:B------:R-:W4:Y:S04]  /*00f0*/  LDG.E.64 R24, desc[UR6][R22.64+0x8] ;  /* 0x0000080616187981 */ /* 0x000f28000c1e1b00 */
[----:B------:R-:W5:Y:S04]  /*0100*/  LDG.E.64 R18, desc[UR6][R22.64+0x10] ;  /* 0x0000100616127981 */ /* 0x000f68000c1e1b00 */
[----:B------:R-:W5:Y:S04]  /*0110*/  LDG.E.64 R20, desc[UR6][R22.64+0x18] ;  /* 0x0000180616147981 */ /* 0x000f68000c1e1b00 */
[----:B------:R-:W5:Y:S04]  /*0120*/  LDG.E.64 R14, desc[UR6][R22.64+0x20] ;  /* 0x00002006160e7981 */ /* 0x000f68000c1e1b00 */
[----:B------:R-:W5:Y:S04]  /*0130*/  LDG.E.64 R16, desc[UR6][R22.64+0x28] ;  /* 0x0000280616107981 */ /* 0x000f68000c1e1b00 */
[----:B------:R-:W5:Y:S01]  /*0140*/  LDG.E.64 R2, desc[UR6][R22.64+0x30] ;  /* 0x0000300616027981 */ /* 0x000f62000c1e1b00 */
[----:B------:R-:W0:Y:S01]  /*0150*/  S2UR UR5, SR_CgaCtaId ;  /* 0x00000000000579c3 */ /* 0x000e220000008800 */
[----:B------:R-:W-:Y:S01]  /*0160*/  UMOV UR4, 0x400 ;  /* 0x0000040000047882 */ /* 0x000fe20000000000 */
[----:B------:R-:W-:-:S04]  /*0170*/  SHF.L.U32 R12, R12, 0x3, RZ ;  /* 0x000000030c0c7819 */ /* 0x000fc800000006ff */
[----:B------:R-:W-:Y:S01]  /*0180*/  LOP3.LUT R5, R12, 0x1f00, RZ, 0xc0, !PT ;  /* 0x00001f000c057812 */ /* 0x000fe200078ec0ff */
[----:B0-----:R-:W-:-:S09]  /*0190*/  ULEA UR4, UR5, UR4, 0x18 ;  /* 0x0000000405047291 */ /* 0x001fd2000f8ec0ff */
[----:B---3--:R-:W-:Y:S04]  /*01a0*/  STS.64 [R12+UR4], R6 ;  /* 0x000000060c007988 */ /* 0x008fe80008000a04 */
[----:B------:R-:W2:Y:S02]  /*01b0*/  LDS.128 R8, [R5+UR4] ;  /* 0x0000000405087984 */ /* 0x000ea40008000c00 */
[-C--:B--2---:R-:W-:Y:S01]  /*01c0*/  FMUL R29, R9, R27.reuse ;  /* 0x0000001b091d7220 */ /* 0x084fe20000400000 */
[----:B------:R-:W-:-:S03]  /*01d0*/  FMUL R4, R8, R27 ;  /* 0x0000001b08047220 */ /* 0x000fc60000400000 */
[-C--:B------:R-:W-:Y:S01]  /*01e0*/  FFMA R0, R8, R26.reuse, -R29 ;  /* 0x0000001a08007223 */ /* 0x080fe2000000081d */
[----:B------:R-:W-:Y:S01]  /*01f0*/  FFMA R26, R9, R26, R4 ;  /* 0x0000001a091a7223 */ /* 0x000fe20000000004 */
[C---:B----4-:R-:W-:Y:S01]  /*0200*/  FMUL R9, R25.reuse, R11 ;  /* 0x0000000b19097220 */ /* 0x050fe20000400000 */
[----:B------:R-:W-:-:S03]  /*0210*/  FMUL R4, R25, R10 ;  /* 0x0000000a19047220 */ /* 0x000fc60000400000 */
[C---:B------:R-:W-:Y:S01]  /*0220*/  FFMA R25, R24.reuse, R10, -R9 ;  /* 0x0000000a18197223 */ /* 0x040fe20000000809 */
[----:B------:R-:W-:Y:S02]  /*0230*/  FFMA R24, R24, R11, R4 ;  /* 0x0000000b18187223 */ /* 0x000fe40000000004 */
[----:B------:R-:W5:Y:S02]  /*0240*/  LDS.128 R8, [R5+UR4+0x10] ;  /* 0x0000100405087984 */ /* 0x000f640008000c00 */
[-C--:B-----5:R-:W-:Y:S01]  /*0250*/  FMUL R27, R9, R19.reuse ;  /* 0x00000013091b7220 */ /* 0x0a0fe20000400000 */
[----:B------:R-:W-:-:S03]  /*0260*/  FMUL R4, R8, R19 ;  /* 0x0000001308047220 */ /* 0x000fc60000400000 */
[----:B------:R-:W-:Y:S01]  /*0270*/  FFMA R19, R8, R18, -R27 ;  /* 0x0000001208137223 */ /* 0x000fe2000000081b */
[CC--:B------:R-:W-:Y:S01]  /*0280*/  FMUL R27, R21.reuse, R11.reuse ;  /* 0x0000000b151b7220 */ /* 0x0c0fe20000400000 */
[----:B------:R-:W-:Y:S01]  /*0290*/  FMUL R8, R21, R10 ;  /* 0x0000000a15087220 */ /* 0x000fe20000400000 */
[----:B------:R-:W-:Y:S02]  /*02a0*/  FFMA R4, R9, R18, R4 ;  /* 0x0000001209047223 */ /* 0x000fe40000000004 */
[C---:B------:R-:W-:Y:S01]  /*02b0*/  FFMA R27, R20.reuse, R10, -R27 ;  /* 0x0000000a141b7223 */ /* 0x040fe2000000081b */
[----:B------:R-:W-:Y:S02]  /*02c0*/  FFMA R20, R20, R11, R8 ;  /* 0x0000000b14147223 */ /* 0x000fe40000000008 */
[----:B------:R-:W0:Y:S02]  /*02d0*/  LDS.128 R8, [R5+UR4+0x20] ;  /* 0x0000200405087984 */ /* 0x000e240008000c00 */
[-C--:B0-----:R-:W-:Y:S01]  /*02e0*/  FMUL R21, R9, R15.reuse ;  /* 0x0000000f09157220 */ /* 0x081fe20000400000 */
[C---:B------:R-:W-:Y:S01]  /*02f0*/  FMUL R18, R8.reuse, R15 ;  /* 0x0000000f08127220 */ /* 0x040fe20000400000 */
[CC--:B------:R-:W-:Y:S01]  /*0300*/  FMUL R15, R17.reuse, R11.reuse ;  /* 0x0000000b110f7220 */ /* 0x0c0fe20000400000 */
[----:B------:R-:W-:Y:S01]  /*0310*/  FMUL R28, R17, R10 ;  /* 0x0000000a111c7220 */ /* 0x000fe20000400000 */
[-C--:B------:R-:W-:Y:S01]  /*0320*/  FFMA R21, R8, R14.reuse, -R21 ;  /* 0x0000000e08157223 */ /* 0x080fe20000000815 */
[----:B------:R-:W-:Y:S01]  /*0330*/  FFMA R14, R9, R14, R18 ;  /* 0x0000000e090e7223 */ /* 0x000fe20000000012 */
[C---:B------:R-:W-:Y:S01]  /*0340*/  FFMA R15, R16.reuse, R10, -R15 ;  /* 0x0000000a100f7223 */ /* 0x040fe2000000080f */
[----:B------:R-:W-:-:S02]  /*0350*/  FFMA R28, R16, R11, R28 ;  /* 0x0000000b101c7223 */ /* 0x000fc4000000001c */
[----:B------:R-:W0:Y:S01]  /*0360*/  LDS.128 R8, [R5+UR4+0x30] ;  /* 0x0000300405087984 */ /* 0x000e220008000c00 */
[----:B------:R-:W-:-:S03]  /*0370*/  FADD R0, RZ, R0 ;  /* 0x00000000ff007221 */ /* 0x000fc60000000000 */
[----:B------:R-:W2:Y:S01]  /*0380*/  LDG.E.64 R16, desc[UR6][R22.64+0x40] ;  /* 0x0000400616107981 */ /* 0x000ea2000c1e1b00 */
[-C--:B0-----:R-:W-:Y:S01]  /*0390*/  FMUL R29, R9, R3.reuse ;  /* 0x00000003091d7220 */ /* 0x081fe20000400000 */
[----:B------:R-:W-:-:S03]  /*03a0*/  FMUL R30, R8, R3 ;  /* 0x00000003081e7220 */ /* 0x000fc60000400000 */
[-C--:B------:R-:W-:Y:S01]  /*03b0*/  FFMA R29, R8, R2.reuse, -R29 ;  /* 0x00000002081d7223 */ /* 0x080fe2000000081d */
[----:B------:R-:W-:Y:S02]  /*03c0*/  FFMA R30, R9, R2, R30 ;  /* 0x00000002091e7223 */ /* 0x000fe4000000001e */
[----:B------:R-:W3:Y:S01]  /*03d0*/  LDG.E.64 R8, desc[UR6][R22.64+0x38] ;  /* 0x0000380616087981 */ /* 0x000ee2000c1e1b00 */
[----:B------:R-:W-:Y:S01]  /*03e0*/  FADD R0, R0, R25 ;  /* 0x0000001900007221 */ /* 0x000fe20000000000 */
[----:B------:R-:W-:Y:S02]  /*03f0*/  FADD R33, RZ, R26 ;  /* 0x0000001aff217221 */ /* 0x000fe40000000000 */
[----:B------:R-:W4:Y:S01]  /*0400*/  LDG.E.64 R2, desc[UR6][R22.64+0x50] ;  /* 0x0000500616027981 */ /* 0x000f22000c1e1b00 */
[----:B------:R-:W-:-:S03]  /*0410*/  FADD R26, R0, R19 ;  /* 0x00000013001a7221 */ /* 0x000fc60000000000 */
[----:B------:R-:W5:Y:S01]  /*0420*/  LDG.E.64 R18, desc[UR6][R22.64+0x48] ;  /* 0x0000480616127981 */ /* 0x000f62000c1e1b00 */
[----:B------:R-:W-:-:S04]  /*0430*/  FADD R33, R33, R24 ;  /* 0x0000001821217221 */ /* 0x000fc80000000000 */
[----:B------:R-:W-:-:S04]  /*0440*/  FADD R33, R33, R4 ;  /* 0x0000000421217221 */ /* 0x000fc80000000000 */
[----:B------:R-:W-:Y:S01]  /*0450*/  FADD R33, R33, R20 ;  /* 0x0000001421217221 */ /* 0x000fe20000000000 */
[----:B------:R-:W-:-:S03]  /*0460*/  FADD R26, R26, R27 ;  /* 0x0000001b1a1a7221 */ /* 0x000fc60000000000 */
[----:B------:R-:W-:Y:S01]  /*0470*/  FADD R33, R33, R14 ;  /* 0x0000000e21217221 */ /* 0x000fe20000000000 */
[C---:B---3--:R-:W-:Y:S01]  /*0480*/  FMUL R25, R9.reuse, R11 ;  /* 0x0000000b09197220 */ /* 0x048fe20000400000 */
[----:B------:R-:W-:-:S03]  /*0490*/  FMUL R0, R9, R10 ;  /* 0x0000000a09007220 */ /* 0x000fc60000400000 */
[C---:B------:R-:W-:Y:S01]  /*04a0*/  FFMA R24, R8.reuse, R10, -R25 ;  /* 0x0000000a08187223 */ /* 0x040fe20000000819 */
[----:B------:R-:W-:Y:S02]  /*04b0*/  FFMA R0, R8, R11, R0 ;  /* 0x0000000b08007223 */ /* 0x000fe40000000000 */
[----:B------:R-:W2:Y:S02]  /*04c0*/  LDS.128 R8, [R5+UR4+0x40] ;  /* 0x0000400405087984 */ /* 0x000ea40008000c00 */
[-C--:B--2---:R-:W-:Y:S01]  /*04d0*/  FMUL R25, R9, R17.reuse ;  /* 0x0000001109197220 */ /* 0x084fe20000400000 */
[----:B------:R-:W-:-:S03]  /*04e0*/  FMUL R4, R8, R17 ;  /* 0x0000001108047220 */ /* 0x000fc60000400000 */
[-C--:B------:R-:W-:Y:S01]  /*04f0*/  FFMA R25, R8, R16.reuse, -R25 ;  /* 0x0000001008197223 */ /* 0x080fe20000000819 */
[----:B------:R-:W-:Y:S01]  /*0500*/  FFMA R4, R9, R16, R4 ;  /* 0x0000001009047223 */ /* 0x000fe20000000004 */
[C---:B-----5:R-:W-:Y:S01]  /*0510*/  FMUL R9, R19.reuse, R11 ;  /* 0x0000000b13097220 */ /* 0x060fe20000400000 */
[----:B------:R-:W-:-:S03]  /*0520*/  FMUL R8, R19, R10 ;  /* 0x0000000a13087220 */ /* 0x000fc60000400000 */
[C---:B------:R-:W-:Y:S01]  /*0530*/  FFMA R19, R18.reuse, R10, -R9 ;  /* 0x0000000a12137223 */ /* 0x040fe20000000809 */
[----:B------:R-:W-:Y:S02]  /*0540*/  FFMA R18, R18, R11, R8 ;  /* 0x0000000b12127223 */ /* 0x000fe40000000008 */
[----:B------:R-:W4:Y:S01]  /*0550*/  LDS.128 R8, [R5+UR4+0x50] ;  /* 0x0000500405087984 */ /* 0x000f220008000c00 */
[----:B------:R-:W-:Y:S01]  /*0560*/  FADD R16, R26, R21 ;  /* 0x000000151a107221 */ /* 0x000fe20000000000 */
[-C--:B----4-:R-:W-:Y:S01]  /*0570*/  FMUL R17, R9, R3.reuse ;  /* 0x0000000309117220 */ /* 0x090fe20000400000 */
[----:B------:R-:W-:-:S03]  /*0580*/  FMUL R14, R8, R3 ;  /* 0x00000003080e7220 */ /* 0x000fc60000400000 */
[-C--:B------:R-:W-:Y:S01]  /*0590*/  FFMA R20, R8, R2.reuse, -R17 ;  /* 0x0000000208147223 */ /* 0x080fe20000000811 */
[----:B------:R-:W-:Y:S02]  /*05a0*/  FFMA R21, R9, R2, R14 ;  /* 0x0000000209157223 */ /* 0x000fe4000000000e */
[----:B------:R-:W2:Y:S01]  /*05b0*/  LDG.E.64 R8, desc[UR6][R22.64+0x58] ;  /* 0x0000580616087981 */ /* 0x000ea2000c1e1b00 */
[----:B------:R-:W-:-:S03]  /*05c0*/  FADD R16, R16, R15 ;  /* 0x0000000f10107221 */ /* 0x000fc60000000000 */
[----:B------:R-:W3:Y:S01]  /*05d0*/  LDG.E.64 R2, desc[UR6][R22.64+0x60] ;  /* 0x0000600616027981 */ /* 0x000ee2000c1e1b00 */
[----:B------:R-:W-:-:S03]  /*05e0*/  FADD R31, R16, R29 ;  /* 0x0000001d101f7221 */ /* 0x000fc60000000000 */
[----:B------:R-:W4:Y:S04]  /*05f0*/  LDG.E.64 R16, desc[UR6][R22.64+0x68] ;  /* 0x0000680616107981 */ /* 0x000f28000c1e1b00 */
[----:B------:R-:W5:Y:S01]  /*0600*/  LDG.E.64 R14, desc[UR6][R22.64+0x70] ;  /* 0x00007006160e7981 */ /* 0x000f62000c1e1b00 */
[----:B------:R-:W-:-:S04]  /*0610*/  FADD R33, R33, R28 ;  /* 0x0000001c21217221 */ /* 0x000fc80000000000 */
[----:B------:R-:W-:Y:S01]  /*0620*/  FADD R29, R33, R30 ;  /* 0x0000001e211d7221 */ /* 0x000fe20000000000 */
[----:B------:R-:W-:Y:S01]  /*0630*/  FADD R30, R31, R24 ;  /* 0x000000181f1e7221 */ /* 0x000fe20000000000 */
[C---:B--2---:R-:W-:Y:S01]  /*0640*/  FMUL R27, R9.reuse, R11 ;  /* 0x0000000b091b7220 */ /* 0x044fe20000400000 */
[----:B------:R-:W-:-:S03]  /*0650*/  FMUL R26, R9, R10 ;  /* 0x0000000a091a7220 */ /* 0x000fc60000400000 */
[C---:B------:R-:W-:Y:S01]  /*0660*/  FFMA R27, R8.reuse, R10, -R27 ;  /* 0x0000000a081b7223 */ /* 0x040fe2000000081b */
[----:B------:R-:W-:Y:S02]  /*0670*/  FFMA R26, R8, R11, R26 ;  /* 0x0000000b081a7223 */ /* 0x000fe4000000001a */
[----:B------:R-:W3:Y:S02]  /*0680*/  LDS.128 R8, [R5+UR4+0x60] ;  /* 0x0000600405087984 */ /* 0x000ee40008000c00 */
[-C--:B---3--:R-:W-:Y:S01]  /*0690*/  FMUL R31, R9, R3.reuse ;  /* 0x00000003091f7220 */ /* 0x088fe20000400000 */
[----:B------:R-:W-:-:S03]  /*06a0*/  FMUL R24, R8, R3 ;  /* 0x0000000308187220 */ /* 0x000fc60000400000 */
[-C--:B------:R-:W-:Y:S01]  /*06b0*/  FFMA R28, R8, R2.reuse, -R31 ;  /* 0x00000002081c7223 */ /* 0x080fe2000000081f */
[----:B------:R-:W-:Y:S01]  /*06c0*/  FFMA R24, R9, R2, R24 ;  /* 0x0000000209187223 */ /* 0x000fe20000000018 */
[CC--:B----4-:R-:W-:Y:S01]  /*06d0*/  FMUL R9, R17.reuse, R11.reuse ;  /* 0x0000000b11097220 */ /* 0x0d0fe20000400000 */
[-C--:B------:R-:W-:Y:S01]  /*06e0*/  FMUL R8, R17, R10.reuse ;  /* 0x0000000a11087220 */ /* 0x080fe20000400000 */
[----:B------:R-:W-:Y:S01]  /*06f0*/  FADD R3, R29, R0 ;  /* 0x000000001d037221 */ /* 0x000fe20000000000 */
[----:B------:R-:W-:Y:S01]  /*0700*/  FADD R2, R30, R25 ;  /* 0x000000191e027221 */ /* 0x000fe20000000000 */
[C---:B------:R-:W-:Y:S01]  /*0710*/  FFMA R0, R16.reuse, R10, -R9 ;  /* 0x0000000a10007223 */ /* 0x040fe20000000809 */
[----:B------:R-:W-:Y:S02]  /*0720*/  FFMA R25, R16, R11, R8 ;  /* 0x0000000b10197223 */ /* 0x000fe40000000008 */
[----:B------:R-:W5:Y:S01]  /*0730*/  LDS.128 R8, [R5+UR4+0x70] ;  /* 0x0000700405087984 */ /* 0x000f620008000c00 */
[----:B------:R-:W-:Y:S01]  /*0740*/  FADD R17, R3, R4 ;  /* 0x0000000403117221 */ /* 0x000fe20000000000 */
[-C--:B-----5:R-:W-:Y:S01]  /*0750*/  FMUL R3, R9, R15.reuse ;  /* 0x0000000f09037220 */ /* 0x0a0fe20000400000 */
        /* <DEDUP_REMOVED lines=9> */
[----:B------:R-:W-:Y:S01]  /*07f0*/  FADD R30, R19, R20 ;  /* 0x00000014131e7221 */ /* 0x000fe20000000000 */
[----:B------:R-:W-:-:S03]  /*0800*/  FADD R31, R32, R21 ;  /* 0x00000015201f7221 */ /* 0x000fc60000000000 */
        /* <DEDUP_REMOVED lines=9> */
[-C--:B------:R-:W-:Y:S01]  /*08a0*/  FFMA R19, R9, R2.reuse, R30 ;  /* 0x0000000209137223 */ /* 0x080fe2000000001e */
[----:B------:R-:W-:Y:S01]  /*08b0*/  FFMA R21, R8, R2, -R21 ;  /* 0x0000000208157223 */ /* 0x000fe20000000815 */
[CC--:B----4-:R-:W-:Y:S01]  /*08c0*/  FMUL R9, R17.reuse, R11.reuse ;  /* 0x0000000b11097220 */ /* 0x0d0fe20000400000 */
[-C--:B------:R-:W-:Y:S01]  /*08d0*/  FMUL R2, R17, R10.reuse ;  /* 0x0000000a11027220 */ /* 0x080fe20000400000 */
[----:B------:R-:W-:Y:S02]  /*08e0*/  FADD R3, R27, R28 ;  /* 0x0000001c1b037221 */ /* 0x000fe40000000000 */
[C---:B------:R-:W-:Y:S01]  /*08f0*/  FFMA R26, R16.reuse, R10, -R9 ;  /* 0x0000000a101a7223 */ /* 0x040fe20000000809 */
[----:B------:R-:W-:Y:S02]  /*0900*/  FFMA R27, R16, R11, R2 ;  /* 0x0000000b101b7223 */ /* 0x000fe40000000002 */
[----:B------:R-:W5:Y:S01]  /*0910*/  LDS.128 R8, [R5+UR4+0x90] ;  /* 0x0000900405087984 */ /* 0x000f620008000c00 */
[----:B------:R-:W-:Y:S01]  /*0920*/  FADD R30, R31, R24 ;  /* 0x000000181f1e7221 */ /* 0x000fe20000000000 */
[-C--:B-----5:R-:W-:Y:S01]  /*0930*/  FMUL R17, R9, R15.reuse ;  /* 0x0000000f09117220 */ /* 0x0a0fe20000400000 */
[----:B------:R-:W-:-:S03]  /*0940*/  FMUL R28, R8, R15 ;  /* 0x0000000f081c7220 */ /* 0x000fc60000400000 */
[-C--:B------:R-:W-:Y:S01]  /*0950*/  FFMA R24, R8, R14.reuse, -R17 ;  /* 0x0000000e08187223 */ /* 0x080fe20000000811 */
[----:B------:R-:W-:Y:S01]  /*0960*/  FFMA R28, R9, R14, R28 ;  /* 0x0000000e091c7223 */ /* 0x000fe2000000001c */
[----:B------:R-:W-:Y:S01]  /*0970*/  FADD R31, R3, R0 ;  /* 0x00000000031f7221 */ /* 0x000fe20000000000 */
[----:B------:R-:W2:Y:S04]  /*0980*/  LDG.E.64 R8, desc[UR6][R22.64+0x98] ;  /* 0x0000980616087981 */ /* 0x000ea8000c1e1b00 */
[----:B------:R-:W3:Y:S04]  /*0990*/  LDG.E.64 R2, desc[UR6][R22.64+0xa0] ;  /* 0x0000a00616027981 */ /* 0x000ee8000c1e1b00 */
        /* <DEDUP_REMOVED lines=31> */
[----:B------:R-:W4:Y:S01]  /*0b90*/  LDG.E.64 R16, desc[UR6][R22.64+0xc8] ;  /* 0x0000c80616107981 */ /* 0x000f22000c1e1b00 */
[----:B------:R-:W-:-:S03]  /*0ba0*/  FADD R30, R15, R24 ;  /* 0x000000180f1e7221 */ /* 0x000fc60000000000 */
[----:B------:R-:W5:Y:S01]  /*0bb0*/  LDG.E.64 R14, desc[UR6][R22.64+0xd0] ;  /* 0x0000d006160e7981 */ /* 0x000f62000c1e1b00 */
[----:B------:R-:W-:Y:S01]  /*0bc0*/  FADD R33, R30, R25 ;  /* 0x000000191e217221 */ /* 0x000fe20000000000 */
[C---:B--2---:R-:W-:Y:S01]  /*0bd0*/  FMUL R31, R9.reuse, R11 ;  /* 0x0000000b091f7220 */ /* 0x044fe20000400000 */
[----:B------:R-:W-:-:S03]  /*0be0*/  FMUL R24, R9, R10 ;  /* 0x0000000a09187220 */ /* 0x000fc60000400000 */
[C---:B------:R-:W-:Y:S01]  /*0bf0*/  FFMA R26, R8.reuse, R10, -R31 ;  /* 0x0000000a081a7223 */ /* 0x040fe2000000081f */
[----:B------:R-:W-:Y:S02]  /*0c00*/  FFMA R24, R8, R11, R24 ;  /* 0x0000000b08187223 */ /* 0x000fe40000000018 */
[----:B------:R-:W3:Y:S01]  /*0c10*/  LDS.128 R8, [R5+UR4+0xc0] ;  /* 0x0000c00405087984 */ /* 0x000ee20008000c00 */
[----:B------:R-:W-:-:S04]  /*0c20*/  FADD R31, R27, R28 ;  /* 0x0000001c1b1f7221 */ /* 0x000fc80000000000 */
[----:B------:R-:W-:Y:S01]  /*0c30*/  FADD R31, R31, R0 ;  /* 0x000000001f1f7221 */ /* 0x000fe20000000000 */
[CC--:B---3--:R-:W-:Y:S01]  /*0c40*/  FMUL R28, R8.reuse, R3.reuse ;  /* 0x00000003081c7220 */ /* 0x0c8fe20000400000 */
[----:B------:R-:W-:Y:S01]  /*0c50*/  FMUL R25, R9, R3 ;  /* 0x0000000309197220 */ /* 0x000fe20000400000 */
[----:B----4-:R-:W-:Y:S02]  /*0c60*/  FMUL R0, R17, R10 ;  /* 0x0000000a11007220 */ /* 0x010fe40000400000 */
[-C--:B------:R-:W-:Y:S01]  /*0c70*/  FFMA R27, R9, R2.reuse, R28 ;  /* 0x00000002091b7223 */ /* 0x080fe2000000001c */
[----:B------:R-:W-:Y:S01]  /*0c80*/  FMUL R9, R17, R11 ;  /* 0x0000000b11097220 */ /* 0x000fe20000400000 */
[----:B------:R-:W-:-:S03]  /*0c90*/  FFMA R25, R8, R2, -R25 ;  /* 0x0000000208197223 */ /* 0x000fc60000000819 */
        /* <DEDUP_REMOVED lines=8> */
[----:B------:R-:W2:Y:S04]  /*0d20*/  LDG.E.64 R8, desc[UR6][R22.64+0xd8] ;  /* 0x0000d80616087981 */ /* 0x000ea8000c1e1b00 */
[----:B------:R-:W3:Y:S01]  /*0d30*/  LDG.E.64 R14, desc[UR6][R22.64+0xe0] ;  /* 0x0000e006160e7981 */ /* 0x000ee2000c1e1b00 */
[----:B------:R-:W-:Y:S01]  /*0d40*/  FADD R3, R33, R20 ;  /* 0x0000001421037221 */ /* 0x000fe20000000000 */
[----:B------:R-:W-:-:S03]  /*0d50*/  FADD R20, R2, R21 ;  /* 0x0000001502147221 */ /* 0x000fc60000000000 */
[----:B------:R-:W-:Y:S02]  /*0d60*/  FADD R18, R3, R18 ;  /* 0x0000001203127221 */ /* 0x000fe40000000000 */
[----:B------:R-:W4:Y:S02]  /*0d70*/  LDG.E.64 R2, desc[UR6][R22.64+0xe8] ;  /* 0x0000e80616027981 */ /* 0x000f24000c1e1b00 */
[----:B------:R-:W-:Y:S01]  /*0d80*/  FADD R29, R18, R29 ;  /* 0x0000001d121d7221 */ /* 0x000fe20000000000 */
[----:B------:R-:W-:Y:S02]  /*0d90*/  FADD R19, R20, R19 ;  /* 0x0000001314137221 */ /* 0x000fe40000000000 */
[----:B------:R-:W5:Y:S01]  /*0da0*/  LDG.E.64 R20, desc[UR6][R22.64+0xf0] ;  /* 0x0000f00616147981 */ /* 0x000f62000c1e1b00 */
[----:B------:R-:W-:Y:S01]  /*0db0*/  FADD R18, R29, R26 ;  /* 0x0000001a1d127221 */ /* 0x000fe20000000000 */
[----:B------:R-:W-:-:S03]  /*0dc0*/  FADD R26, R19, R24 ;  /* 0x00000018131a7221 */ /* 0x000fc60000000000 */
[----:B------:R-:W-:Y:S02]  /*0dd0*/  FADD R18, R25, R18 ;  /* 0x0000001219127221 */ /* 0x000fe40000000000 */
[----:B------:R-:W5:Y:S01]  /*0de0*/  LDG.E.64 R24, desc[UR6][R22.64+0xf8] ;  /* 0x0000f80616187981 */ /* 0x000f62000c1e1b00 */
[----:B------:R-:W-:Y:S01]  /*0df0*/  FADD R27, R27, R26 ;  /* 0x0000001a1b1b7221 */ /* 0x000fe20000000000 */
[----:B------:R-:W-:-:S04]  /*0e00*/  FADD R17, R18, R17 ;  /* 0x0000001112117221 */ /* 0x000fc80000000000 */
[----:B------:R-:W-:Y:S01]  /*0e10*/  FADD R29, R17, R4 ;  /* 0x00000004111d7221 */ /* 0x000fe20000000000 */
[----:B------:R-:W-:-:S04]  /*0e20*/  FADD R27, R27, R16 ;  /* 0x000000101b1b7221 */ /* 0x000fc80000000000 */
        /* <DEDUP_REMOVED lines=8> */
[-C--:B------:R-:W-:Y:S02]  /*0eb0*/  FFMA R8, R8, R14.reuse, -R17 ;  /* 0x0000000e08087223 */ /* 0x080fe40000000811 */
[----:B------:R-:W5:Y:S01]  /*0ec0*/  LDS.128 R16, [R5+UR4+0xf0] ;  /* 0x0000f00405107984 */ /* 0x000f620008000c00 */
[----:B------:R-:W-:Y:S01]  /*0ed0*/  FFMA R9, R9, R14, R4 ;  /* 0x0000000e09097223 */ /* 0x000fe20000000004 */
[----:B------:R-:W-:Y:S01]  /*0ee0*/  FADD R28, R27, R28 ;  /* 0x0000001c1b1c7221 */ /* 0x000fe20000000000 */
[-C--:B----4-:R-:W-:Y:S01]  /*0ef0*/  FMUL R0, R3, R10.reuse ;  /* 0x0000000a03007220 */ /* 0x090fe20000400000 */
[----:B------:R-:W-:Y:S01]  /*0f00*/  FADD R29, R29, R26 ;  /* 0x0000001a1d1d7221 */ /* 0x000fe20000000000 */
[-C--:B------:R-:W-:Y:S01]  /*0f10*/  FMUL R15, R3, R11.reuse ;  /* 0x0000000b030f7220 */ /* 0x080fe20000400000 */
[----:B------:R-:W-:Y:S01]  /*0f20*/  FADD R9, R28, R9 ;  /* 0x000000091c097221 */ /* 0x000fe20000000000 */
[C---:B------:R-:W-:Y:S01]  /*0f30*/  FFMA R0, R2.reuse, R11, R0 ;  /* 0x0000000b02007223 */ /* 0x040fe20000000000 */
[----:B------:R-:W-:Y:S01]  /*0f40*/  FADD R8, R29, R8 ;  /* 0x000000081d087221 */ /* 0x000fe20000000000 */
[----:B------:R-:W-:-:S02]  /*0f50*/  FFMA R15, R2, R10, -R15 ;  /* 0x0000000a020f7223 */ /* 0x000fc4000000080f */
[----:B------:R-:W-:Y:S02]  /*0f60*/  FADD R0, R9, R0 ;  /* 0x0000000009007221 */ /* 0x000fe40000000000 */
[----:B------:R-:W-:Y:S01]  /*0f70*/  FADD R8, R8, R15 ;  /* 0x0000000f08087221 */ /* 0x000fe20000000000 */
[-C--:B-----5:R-:W-:Y:S01]  /*0f80*/  FMUL R3, R17, R21.reuse ;  /* 0x0000001511037220 */ /* 0x0a0fe20000400000 */
[C---:B------:R-:W-:Y:S01]  /*0f90*/  FMUL R2, R16.reuse, R21 ;  /* 0x0000001510027220 */ /* 0x040fe20000400000 */
[-C--:B------:R-:W-:Y:S02]  /*0fa0*/  FMUL R9, R25, R19.reuse ;  /* 0x0000001319097220 */ /* 0x080fe40000400000 */
[-C--:B------:R-:W-:Y:S01]  /*0fb0*/  FFMA R3, R16, R20.reuse, -R3 ;  /* 0x0000001410037223 */ /* 0x080fe20000000803 */
[----:B------:R-:W-:Y:S01]  /*0fc0*/  FFMA R17, R17, R20, R2 ;  /* 0x0000001411117223 */ /* 0x000fe20000000002 */
[-C--:B------:R-:W-:Y:S01]  /*0fd0*/  FMUL R4, R25, R18.reuse ;  /* 0x0000001219047220 */ /* 0x080fe20000400000 */
[----:B------:R-:W-:Y:S01]  /*0fe0*/  FFMA R9, R24, R18, -R9 ;  /* 0x0000001218097223 */ /* 0x000fe20000000809 */
[----:B------:R-:W-:Y:S01]  /*0ff0*/  FADD R2, R8, R3 ;  /* 0x0000000308027221 */ /* 0x000fe20000000000 */
[----:B------:R-:W-:Y:S01]  /*1000*/  FADD R0, R0, R17 ;  /* 0x0000001100007221 */ /* 0x000fe20000000000 */
[----:B------:R-:W-:-:S02]  /*1010*/  FFMA R19, R24, R19, R4 ;  /* 0x0000001318137223 */ /* 0x000fc40000000004 */
[----:B------:R-:W-:Y:S02]  /*1020*/  FADD R2, R2, R9 ;  /* 0x0000000902027221 */ /* 0x000fe40000000000 */
[----:B------:R-:W-:Y:S02]  /*1030*/  FADD R4, R0, R19 ;  /* 0x0000001300047221 */ /* 0x000fe40000000000 */
[----:B------:R-:W-:-:S04]  /*1040*/  FMUL R3, R2, R2 ;  /* 0x0000000202037220 */ /* 0x000fc80000400000 */
[----:B------:R-:W-:-:S05]  /*1050*/  FFMA R11, R4, R4, R3 ;  /* 0x00000004040b7223 */ /* 0x000fca0000000003 */
[----:B------:R-:W0:Y:S01]  /*1060*/  SHFL.BFLY PT, R10, R11, 0x10, 0x1f ;  /* 0x0e001f000b0a7f89 */ /* 0x000e2200000e0000 */
[C---:B------:R-:W-:Y:S01]  /*1070*/  FMUL R3, R7.reuse, R4 ;  /* 0x0000000407037220 */ /* 0x040fe20000400000 */
[----:B------:R-:W-:-:S03]  /*1080*/  FMUL R9, R7, R2 ;  /* 0x0000000207097220 */ /* 0x000fc60000400000 */
[C---:B------:R-:W-:Y:S01]  /*1090*/  FFMA R3, R6.reuse, R2, R3 ;  /* 0x0000000206037223 */ /* 0x040fe20000000003 */
[----:B------:R-:W-:-:S04]  /*10a0*/  FFMA R9, R6, R4, -R9 ;  /* 0x0000000406097223 */ /* 0x000fc80000000809 */
[----:B------:R-:W1:Y:S04]  /*10b0*/  SHFL.BFLY PT, R0, R3, 0x10, 0x1f ;  /* 0x0e001f0003007f89 */ /* 0x000e6800000e0000 */
[----:B------:R-:W2:Y:S01]  /*10c0*/  SHFL.BFLY PT, R8, R9, 0x10, 0x1f ;  /* 0x0e001f0009087f89 */ /* 0x000ea200000e0000 */
[----:B0-----:R-:W-:-:S05]  /*10d0*/  FADD R16, R11, R10 ;  /* 0x0000000a0b107221 */ /* 0x001fca0000000000 */
[----:B------:R-:W0:Y:S01]  /*10e0*/  SHFL.BFLY PT, R17, R16, 0x8, 0x1f ;  /* 0x0d001f0010117f89 */ /* 0x000e2200000e0000 */
[----:B-1----:R-:W-:Y:S01]  /*10f0*/  FADD R0, R3, R0 ;  /* 0x0000000003007221 */ /* 0x002fe20000000000 */
[----:B--2---:R-:W-:-:S04]  /*1100*/  FADD R10, R9, R8 ;  /* 0x00000008090a7221 */ /* 0x004fc80000000000 */
        /* <DEDUP_REMOVED lines=21> */
[----:B------:R-:W-:Y:S01]  /*1260*/  IADD3 R3, PT, PT, R19, -0xd000000, RZ ;  /* 0xf300000013037810 */ /* 0x000fe20007ffe0ff */
[----:B------:R0:W3:Y:S03]  /*1270*/  MUFU.RSQ R16, R19 ;  /* 0x0000001300107308 */ /* 0x0000e60000001400 */
[----:B------:R-:W-:Y:S01]  /*1280*/  ISETP.GT.U32.AND P0, PT, R3, 0x727fffff, PT ;  /* 0x727fffff0300780c */ /* 0x000fe20003f04070 */
[----:B------:R-:W-:Y:S01]  /*1290*/  BSSY.RECONVERGENT B0, `(.L_x_0) ;  /* 0x000000d000007945 */ /* 0x000fe20003800200 */
[----:B-1----:R-:W-:Y:S01]  /*12a0*/  FADD R0, R9, R0 ;  /* 0x0000000009007221 */ /* 0x002fe20000000000 */
[----:B--2---:R-:W-:-:S10]  /*12b0*/  FADD R3, R17, R10 ;  /* 0x0000000a11037221 */ /* 0x004fd40000000000 */
[----:B0-----:R-:W-:Y:S05]  /*12c0*/  @!P0 BRA `(.L_x_1) ;  /* 0x0000000000148947 */ /* 0x001fea0003800000 */
[----:B------:R-:W-:Y:S02]  /*12d0*/  MOV R10, R19 ;  /* 0x00000013000a7202 */ /* 0x000fe40000000f00 */
[----:B------:R-:W-:-:S07]  /*12e0*/  MOV R14, 0x1300 ;  /* 0x00001300000e7802 */ /* 0x000fce0000000f00 */
[----:B---3--:R-:W-:Y:S05]  /*12f0*/  CALL.REL.NOINC `($__internal_1_$__cuda_sm20_sqrt_rn_f32_slowpath) ;  /* 0x0000003400b07944 */ /* 0x008fea0003c00000 */
[----:B------:R-:W-:Y:S01]  /*1300*/  MOV R8, R18 ;  /* 0x0000001200087202 */ /* 0x000fe20000000f00 */
[----:B------:R-:W-:Y:S06]  /*1310*/  BRA `(.L_x_2) ;  /* 0x0000000000107947 */ /* 0x000fec0003800000 */
.L_x_1:
[----:B---3--:R-:W-:Y:S01]  /*1320*/  FMUL.FTZ R8, R19, R16 ;  /* 0x0000001013087220 */ /* 0x008fe20000410000 */
[----:B------:R-:W-:-:S03]  /*1330*/  FMUL.FTZ R16, R16, 0.5 ;  /* 0x3f00000010107820 */ /* 0x000fc60000410000 */
[----:B------:R-:W-:-:S04]  /*1340*/  FFMA R19, -R8, R8, R19 ;  /* 0x0000000808137223 */ /* 0x000fc80000000113 */
[----:B------:R-:W-:-:S07]  /*1350*/  FFMA R8, R19, R16, R8 ;  /* 0x0000001013087223 */ /* 0x000fce0000000008 */
.L_x_2:
[----:B------:R-:W-:Y:S05]  /*1360*/  BSYNC.RECONVERGENT B0 ;  /* 0x0000000000007941 */ /* 0x000fea0003800200 */
.L_x_0:
[----:B------:R-:W0:Y:S01]  /*1370*/  MUFU.RCP R9, R8 ;  /* 0x0000000800097308 */ /* 0x000e220000001000 */
[----:B------:R-:W-:Y:S07]  /*1380*/  BSSY.RECONVERGENT B0, `(.L_x_3) ;  /* 0x000000d000007945 */ /* 0x000fee0003800200 */
[----:B------:R-:W1:Y:S01]  /*1390*/  FCHK P0, R0, R8 ;  /* 0x0000000800007302 */ /* 0x000e620000000000 */
[----:B0-----:R-:W-:-:S04]  /*13a0*/  FFMA R10, R9, -R8, 1 ;  /* 0x3f800000090a7423 */ /* 0x001fc80000000808 */
[----:B------:R-:W-:-:S04]  /*13b0*/  FFMA R9, R9, R10, R9 ;  /* 0x0000000a09097223 */ /* 0x000fc80000000009 */
[----:B------:R-:W-:-:S04]  /*13c0*/  FFMA R11, R0, R9, RZ ;  /* 0x00000009000b7223 */ /* 0x000fc800000000ff */
[----:B------:R-:W-:-:S04]  /*13d0*/  FFMA R10, R11, -R8, R0 ;  /* 0x800000080b0a7223 */ /* 0x000fc80000000000 */
[----:B------:R-:W-:Y:S01]  /*13e0*/  FFMA R9, R9, R10, R11 ;  /* 0x0000000a09097223 */ /* 0x000fe2000000000b */
[----:B-1----:R-:W-:Y:S06]  /*13f0*/  @!P0 BRA `(.L_x_4) ;  /* 0x0000000000148947 */ /* 0x002fec0003800000 */
[----:B------:R-:W-:Y:S02]  /*1400*/  MOV R21, R0 ;  /* 0x0000000000157202 */ /* 0x000fe40000000f00 */
[----:B------:R-:W-:Y:S02]  /*1410*/  MOV R28, R8 ;  /* 0x00000008001c7202 */ /* 0x000fe40000000f00 */
[----:B------:R-:W-:-:S07]  /*1420*/  MOV R14, 0x1440 ;  /* 0x00001440000e7802 */ /* 0x000fce0000000f00 */
[----:B------:R-:W-:Y:S05]  /*1430*/  CALL.REL.NOINC `($__internal_2_$__cuda_sm3x_div_rn_noftz_f32_slowpath) ;  /* 0x0000003400b47944 */ /* 0x000fea0003c00000 */
[----:B------:R-:W-:-:S07]  /*1440*/  MOV R9, R10 ;  /* 0x0000000a00097202 */ /* 0x000fce0000000f00 */
.L_x_4:
[----:B------:R-:W-:Y:S05]  /*1450*/  BSYNC.RECONVERGENT B0 ;  /* 0x0000000000007941 */ /* 0x000fea0003800200 */
.L_x_3:
        /* <DEDUP_REMOVED lines=13> */
.L_x_6:
[----:B------:R-:W-:Y:S05]  /*1530*/  BSYNC.RECONVERGENT B0 ;  /* 0x0000000000007941 */ /* 0x000fea0003800200 */
.L_x_5:
[----:B------:R-:W0:Y:S01]  /*1540*/  LDC.64 R24, c[0x0][0x398] ;  /* 0x0000e600ff187b82 */ /* 0x000e220000000a00 */
[C---:B------:R-:W-:Y:S01]  /*1550*/  FMUL R11, R7.reuse, R10 ;  /* 0x0000000a070b7220 */ /* 0x040fe20000400000 */
[----:B------:R-:W-:-:S03]  /*1560*/  FMUL R19, R7, R9 ;  /* 0x0000000907137220 */ /* 0x000fc60000400000 */
[C---:B------:R-:W-:Y:S01]  /*1570*/  FFMA R18, R6.reuse, R9, -R11 ;  /* 0x0000000906127223 */ /* 0x040fe2000000080b */
[----:B------:R-:W-:Y:S01]  /*1580*/  FFMA R19, R6, R10, R19 ;  /* 0x0000000a06137223 */ /* 0x000fe20000000013 */
[----:B0-----:R-:W-:-:S05]  /*1590*/  IMAD.WIDE.U32 R24, R13, 0x8, R24 ;  /* 0x000000080d187825 */ /* 0x001fca00078e0018 */
[----:B------:R0:W-:Y:S04]  /*15a0*/  STG.E.64 desc[UR6][R24.64], R18 ;  /* 0x0000001218007986 */ /* 0x0001e8000c101b06 */
[----:B------:R-:W2:Y:S04]  /*15b0*/  LDG.E.64 R14, desc[UR6][R22.64] ;  /* 0x00000006160e7981 */ /* 0x000ea8000c1e1b00 */
[----:B------:R-:W3:Y:S01]  /*15c0*/  LDG.E.64 R20, desc[UR6][R22.64+0x8] ;  /* 0x0000080616147981 */ /* 0x000ee2000c1e1b00 */
[-C--:B------:R-:W-:Y:S01]  /*15d0*/  FMUL R11, R4, R10.reuse ;  /* 0x0000000a040b7220 */ /* 0x080fe20000400000 */
[----:B------:R-:W-:-:S03]  /*15e0*/  FMUL R17, R2, R10 ;  /* 0x0000000a02117220 */ /* 0x000fc60000400000 */
[-C--:B------:R-:W-:Y:S01]  /*15f0*/  FFMA R11, R2, R9.reuse, -R11 ;  /* 0x00000009020b7223 */ /* 0x080fe2000000080b */
[----:B------:R-:W-:Y:S01]  /*1600*/  FFMA R8, R4, R9, R17 ;  /* 0x0000000904087223 */ /* 0x000fe20000000011 */
[----:B0-----:R-:W4:Y:S02]  /*1610*/  LDG.E.64 R18, desc[UR6][R22.64+0x18] ;  /* 0x0000180616127981 */ /* 0x001f24000c1e1b00 */
[----:B------:R-:W-:Y:S01]  /*1620*/  FADD R6, R6, -R11 ;  /* 0x8000000b06067221 */ /* 0x000fe20000000000 */
[----:B------:R-:W-:Y:S01]  /*1630*/  FADD R7, R7, -R8 ;  /* 0x8000000807077221 */ /* 0x000fe20000000000 */
[----:B------:R-:W5:Y:S04]  /*1640*/  LDG.E.64 R16, desc[UR6][R22.64+0x10] ;  /* 0x0000100616107981 */ /* 0x000f68000c1e1b00 */
[----:B------:R-:W-:Y:S04]  /*1650*/  STS.64 [R12+UR4], R6 ;  /* 0x000000060c007988 */ /* 0x000fe80008000a04 */
[----:B------:R-:W2:Y:S02]  /*1660*/  LDS.128 R8, [R5+UR4] ;  /* 0x0000000405087984 */ /* 0x000ea40008000c00 */
[-C--:B--2---:R-:W-:Y:S01]  /*1670*/  FMUL R27, R9, R15.reuse ;  /* 0x0000000f091b7220 */ /* 0x084fe20000400000 */
[----:B------:R-:W-:-:S03]  /*1680*/  FMUL R26, R8, R15 ;  /* 0x0000000f081a7220 */ /* 0x000fc60000400000 */
[-C--:B------:R-:W-:Y:S01]  /*1690*/  FFMA R27, R8, R14.reuse, -R27 ;  /* 0x0000000e081b7223 */ /* 0x080fe2000000081b */
[----:B------:R-:W-:Y:S02]  /*16a0*/  FFMA R26, R9, R14, R26 ;  /* 0x0000000e091a7223 */ /* 0x000fe4000000001a */
[----:B------:R-:W2:Y:S01]  /*16b0*/  LDG.E.64 R14, desc[UR6][R22.64+0x20] ;  /* 0x00002006160e7981 */ /* 0x000ea2000c1e1b00 */
[C---:B---3--:R-:W-:Y:S01]  /*16c0*/  FMUL R9, R21.reuse, R11 ;  /* 0x0000000b15097220 */ /* 0x048fe20000400000 */
[----:B------:R-:W-:-:S03]  /*16d0*/  FMUL R8, R21, R10 ;  /* 0x0000000a15087220 */ /* 0x000fc60000400000 */
[C---:B------:R-:W-:Y:S01]  /*16e0*/  FFMA R28, R20.reuse, R10, -R9 ;  /* 0x0000000a141c7223 */ /* 0x040fe20000000809 */
[----:B------:R-:W-:Y:S02]  /*16f0*/  FFMA R20, R20, R11, R8 ;  /* 0x0000000b14147223 */ /* 0x000fe40000000008 */
[----:B------:R-:W5:Y:S01]  /*1700*/  LDS.128 R8, [R5+UR4+0x10] ;  /* 0x0000100405087984 */ /* 0x000f620008000c00 */
[----:B------:R-:W-:Y:S01]  /*1710*/  FADD R27, RZ, R27 ;  /* 0x0000001bff1b7221 */ /* 0x000fe20000000000 */
[-C--:B-----5:R-:W-:Y:S01]  /*1720*/  FMUL R21, R9, R17.reuse ;  /* 0x0000001109157220 */ /* 0x0a0fe20000400000 */
[----:B------:R-:W-:-:S03]  /*1730*/  FMUL R30, R8, R17 ;  /* 0x00000011081e7220 */ /* 0x000fc60000400000 */
[-C--:B------:R-:W-:Y:S01]  /*1740*/  FFMA R17, R8, R16.reuse, -R21 ;  /* 0x0000001008117223 */ /* 0x080fe20000000815 */
[----:B------:R-:W-:Y:S01]  /*1750*/  FFMA R21, R9, R16, R30 ;  /* 0x0000001009157223 */ /* 0x000fe2000000001e */
[CC--:B----4-:R-:W-:Y:S01]  /*1760*/  FMUL R9, R19.reuse, R11.reuse ;  /* 0x0000000b13097220 */ /* 0x0d0fe20000400000 */
[-C--:B------:R-:W-:Y:S01]  /*1770*/  FMUL R8, R19, R10.reuse ;  /* 0x0000000a13087220 */ /* 0x080fe20000400000 */
[----:B------:R-:W-:Y:S02]  /*1780*/  FADD R16, R27, R28 ;  /* 0x0000001c1b107221 */ /* 0x000fe40000000000 */
[C---:B------:R-:W-:Y:S01]  /*1790*/  FFMA R19, R18.reuse, R10, -R9 ;  /* 0x0000000a12137223 */ /* 0x040fe20000000809 */
[----:B------:R-:W-:Y:S02]  /*17a0*/  FFMA R27, R18, R11, R8 ;  /* 0x0000000b121b7223 */ /* 0x000fe40000000008 */
[----:B------:R-:W2:Y:S01]  /*17b0*/  LDS.128 R8, [R5+UR4+0x20] ;  /* 0x0000200405087984 */ /* 0x000ea20008000c00 */
[----:B------:R-:W-:-:S04]  /*17c0*/  FADD R29, RZ, R26 ;  /* 0x0000001aff1d7221 */ /* 0x000fc80000000000 */
[----:B------:R-:W-:Y:S01]  /*17d0*/  FADD R30, R29, R20 ;  /* 0x000000141d1e7221 */ /* 0x000fe20000000000 */
[-C--:B--2---:R-:W-:Y:S01]  /*17e0*/  FMUL R29, R9, R15.reuse ;  /* 0x0000000f091d7220 */ /* 0x084fe20000400000 */
        /* <DEDUP_REMOVED lines=11> */
[----:B------:R-:W-:-:S03]  /*18a0*/  FADD R27, R31, R26 ;  /* 0x0000001a1f1b7221 */ /* 0x000fc60000000000 */
[----:B------:R-:W-:Y:S01]  /*18b0*/  FADD R30, R29, R20 ;  /* 0x000000141d1e7221 */ /* 0x000fe20000000000 */
[C---:B--2---:R-:W-:Y:S01]  /*18c0*/  FMUL R21, R9.reuse, R11 ;  /* 0x0000000b09157220 */ /* 0x044fe20000400000 */
[----:B------:R-:W-:-:S03]  /*18d0*/  FMUL R32, R9, R10 ;  /* 0x0000000a09207220 */ /* 0x000fc60000400000 */
[C---:B------:R-:W-:Y:S01]  /*18e0*/  FFMA R28, R8.reuse, R10, -R21 ;  /* 0x0000000a081c7223 */ /* 0x040fe20000000815 */
[----:B------:R-:W-:Y:S02]  /*18f0*/  FFMA R21, R8, R11, R32 ;  /* 0x0000000b08157223 */ /* 0x000fe40000000020 */
[----:B------:R-:W3:Y:S02]  /*1900*/  LDS.128 R8, [R5+UR4+0x30] ;  /* 0x0000300405087984 */ /* 0x000ee40008000c00 */
[CC--:B---3--:R-:W-:Y:S01]  /*1910*/  FMUL R26, R8.reuse, R17.reuse ;  /* 0x00000011081a7220 */ /* 0x0c8fe20000400000 */
[----:B------:R-:W-:Y:S01]  /*1920*/  FMUL R31, R9, R17 ;  /* 0x00000011091f7220 */ /* 0x000fe20000400000 */
[----:B----4-:R-:W-:Y:S02]  /*1930*/  FMUL R20, R19, R10 ;  /* 0x0000000a13147220 */ /* 0x010fe40000400000 */
[-C--:B------:R-:W-:Y:S01]  /*1940*/  FFMA R26, R9, R16.reuse, R26 ;  /* 0x00000010091a7223 */ /* 0x080fe2000000001a */
[-C--:B------:R-:W-:Y:S01]  /*1950*/  FMUL R9, R19, R11.reuse ;  /* 0x0000000b13097220 */ /* 0x080fe20000400000 */
[----:B------:R-:W-:Y:S01]  /*1960*/  FFMA R17, R8, R16, -R31 ;  /* 0x0000001008117223 */ /* 0x000fe2000000081f */
[----:B------:R-:W-:-:S02]  /*1970*/  FFMA R20, R18, R11, R20 ;  /* 0x0000000b12147223 */ /* 0x000fc40000000014 */
[----:B------:R-:W-:Y:S02]  /*1980*/  FFMA R19, R18, R10, -R9 ;  /* 0x0000000a12137223 */ /* 0x000fe40000000809 */
[----:B------:R-:W5:Y:S01]  /*1990*/  LDS.128 R8, [R5+UR4+0x40] ;  /* 0x0000400405087984 */ /* 0x000f620008000c00 */
[----:B------:R-:W-:Y:S01]  /*19a0*/  FADD R16, R27, R28 ;  /* 0x0000001c1b107221 */ /* 0x000fe20000000000 */
        /* <DEDUP_REMOVED lines=43> */
[C---:B--2---:R-:W-:Y:S01]  /*1c60*/  FMUL R29, R9.reuse, R11 ;  /* 0x0000000b091d7220 */ /* 0x044fe20000400000 */
[----:B------:R-:W-:-:S03]  /*1c70*/  FMUL R20, R9, R10 ;  /* 0x0000000a09147220 */ /* 0x000fc60000400000 */
[C---:B------:R-:W-:Y:S01]  /*1c80*/  FFMA R28, R8.reuse, R10, -R29 ;  /* 0x0000000a081c7223 */ /* 0x040fe2000000081d */
[----:B------:R-:W-:Y:S02]  /*1c90*/  FFMA R20, R8, R11, R20 ;  /* 0x0000000b08147223 */ /* 0x000fe40000000014 */
[----:B------:R-:W3:Y:S01]  /*1ca0*/  LDS.128 R8, [R5+UR4+0x70] ;  /* 0x0000700405087984 */ /* 0x000ee20008000c00 */
[----:B------:R-:W-:Y:S01]  /*1cb0*/  FADD R29, R30, R27 ;  /* 0x0000001b1e1d7221 */ /* 0x000fe20000000000 */
[----:B------:R-:W-:Y:S01]  /*1cc0*/  FADD R27, R31, R26 ;  /* 0x0000001a1f1b7221 */ /* 0x000fe20000000000 */
[-C--:B---3--:R-:W-:Y:S01]  /*1cd0*/  FMUL R21, R9, R17.reuse ;  /* 0x0000001109157220 */ /* 0x088fe20000400000 */
[----:B------:R-:W-:-:S03]  /*1ce0*/  FMUL R30, R8, R17 ;  /* 0x00000011081e7220 */ /* 0x000fc60000400000 */
[-C--:B------:R-:W-:Y:S01]  /*1cf0*/  FFMA R17, R8, R16.reuse, -R21 ;  /* 0x0000001008117223 */ /* 0x080fe20000000815 */
[----:B------:R-:W-:Y:S01]  /*1d00*/  FFMA R21, R9, R16, R30 ;  /* 0x0000001009157223 */ /* 0x000fe2000000001e */
[C---:B----4-:R-:W-:Y:S01]  /*1d10*/  FMUL R9, R19.reuse, R11 ;  /* 0x0000000b13097220 */ /* 0x050fe20000400000 */
[----:B------:R-:W-:-:S03]  /*1d20*/  FMUL R26, R19, R10 ;  /* 0x0000000a131a7220 */ /* 0x000fc60000400000 */
        /* <DEDUP_REMOVED lines=13> */
[----:B------:R-:W-:Y:S01]  /*1e00*/  FADD R29, R18, R21 ;  /* 0x00000015121d7221 */ /* 0x000fe20000000000 */
[----:B------:R-:W-:Y:S02]  /*1e10*/  FADD R30, R30, R19 ;  /* 0x000000131e1e7221 */ /* 0x000fe40000000000 */
[----:B------:R-:W5:Y:S01]  /*1e20*/  LDG.E.64 R18, desc[UR6][R22.64+0x98] ;  /* 0x0000980616127981 */ /* 0x000f62000c1e1b00 */
[----:B------:R-:W-:Y:S01]  /*1e30*/  FADD R29, R29, R26 ;  /* 0x0000001a1d1d7221 */ /* 0x000fe20000000000 */
[----:B------:R-:W-:-:S03]  /*1e40*/  FADD R27, R30, R27 ;  /* 0x0000001b1e1b7221 */ /* 0x000fc60000000000 */
[----:B------:R-:W-:Y:S01]  /*1e50*/  FADD R30, R29, R20 ;  /* 0x000000141d1e7221 */ /* 0x000fe20000000000 */
[C---:B--2---:R-:W-:Y:S01]  /*1e60*/  FMUL R21, R9.reuse, R11 ;  /* 0x0000000b09157220 */ /* 0x044fe20000400000 */
[----:B------:R-:W-:-:S03]  /*1e70*/  FMUL R32, R9, R10 ;  /* 0x0000000a09207220 */ /* 0x000fc60000400000 */
[C---:B------:R-:W-:Y:S01]  /*1e80*/  FFMA R28, R8.reuse, R10, -R21 ;  /* 0x0000000a081c7223 */ /* 0x040fe20000000815 */
[----:B------:R-:W-:Y:S02]  /*1e90*/  FFMA R21, R8, R11, R32 ;  /* 0x0000000b08157223 */ /* 0x000fe40000000020 */
[----:B------:R-:W4:Y:S02]  /*1ea0*/  LDS.128 R8, [R5+UR4+0x90] ;  /* 0x0000900405087984 */ /* 0x000f240008000c00 */
[CC--:B----4-:R-:W-:Y:S01]  /*1eb0*/  FMUL R26, R8.reuse, R17.reuse ;  /* 0x00000011081a7220 */ /* 0x0d0fe20000400000 */
[----:B------:R-:W-:Y:S01]  /*1ec0*/  FMUL R31, R9, R17 ;  /* 0x00000011091f7220 */ /* 0x000fe20000400000 */
[----:B-----5:R-:W-:Y:S02]  /*1ed0*/  FMUL R20, R19, R10 ;  /* 0x0000000a13147220 */ /* 0x020fe40000400000 */
[-C--:B------:R-:W-:Y:S01]  /*1ee0*/  FFMA R26, R9, R16.reuse, R26 ;  /* 0x00000010091a7223 */ /* 0x080fe2000000001a */
[-C--:B------:R-:W-:Y:S01]  /*1ef0*/  FMUL R9, R19, R11.reuse ;  /* 0x0000000b13097220 */ /* 0x080fe20000400000 */
[----:B------:R-:W-:Y:S01]  /*1f00*/  FFMA R17, R8, R16, -R31 ;  /* 0x0000001008117223 */ /* 0x000fe2000000081f */
[----:B------:R-:W-:-:S02]  /*1f10*/  FFMA R20, R18, R11, R20 ;  /* 0x0000000b12147223 */ /* 0x000fc40000000014 */
[----:B------:R-:W-:Y:S02]  /*1f20*/  FFMA R19, R18, R10, -R9 ;  /* 0x0000000a12137223 */ /* 0x000fe40000000809 */
[----:B------:R-:W3:Y:S01]  /*1f30*/  LDS.128 R8, [R5+UR4+0xa0] ;  /* 0x0000a00405087984 */ /* 0x000ee20008000c00 */
[----:B------:R-:W-:Y:S01]  /*1f40*/  FADD R16, R27, R28 ;  /* 0x0000001c1b107221 */ /* 0x000fe20000000000 */
[----:B------:R-:W-:Y:S01]  /*1f50*/  FADD R31, R30, R21 ;  /* 0x000000151e1f7221 */ /* 0x000fe20000000000 */
[-C--:B---3--:R-:W-:Y:S01]  /*1f60*/  FMUL R27, R9, R15.reuse ;  /* 0x0000000f091b7220 */ /* 0x088fe20000400000 */
        /* <DEDUP_REMOVED lines=10> */
[----:B------:R-:W-:Y:S01]  /*2010*/  FADD R27, R30, R27 ;  /* 0x0000001b1e1b7221 */ /* 0x000fe20000000000 */
[C---:B--2---:R-:W-:Y:S01]  /*2020*/  FMUL R29, R9.reuse, R11 ;  /* 0x0000000b091d7220 */ /* 0x044fe20000400000 */
[----:B------:R-:W-:-:S03]  /*2030*/  FMUL R28, R9, R10 ;  /* 0x0000000a091c7220 */ /* 0x000fc60000400000 */
[C---:B------:R-:W-:Y:S01]  /*2040*/  FFMA R26, R8.reuse, R10, -R29 ;  /* 0x0000000a081a7223 */ /* 0x040fe2000000081d */
[----:B------:R-:W-:Y:S02]  /*2050*/  FFMA R29, R8, R11, R28 ;  /* 0x0000000b081d7223 */ /* 0x000fe4000000001c */
[----:B------:R-:W3:Y:S01]  /*2060*/  LDS.128 R8, [R5+UR4+0xb0] ;  /* 0x0000b00405087984 */ /* 0x000ee20008000c00 */
        /* <DEDUP_REMOVED lines=16> */
[----:B------:R-:W2:Y:S04]  /*2170*/  LDG.E.64 R8, desc[UR6][R22.64+0xc8] ;  /* 0x0000c80616087981 */ /* 0x000ea8000c1e1b00 */
[----:B------:R-:W3:Y:S01]  /*2180*/  LDG.E.64 R14, desc[UR6][R22.64+0xd0] ;  /* 0x0000d006160e7981 */ /* 0x000ee2000c1e1b00 */
[----:B------:R-:W-:-:S03]  /*2190*/  FADD R30, R16, R17 ;  /* 0x00000011101e7221 */ /* 0x000fc60000000000 */
[----:B------:R-:W4:Y:S01]  /*21a0*/  LDG.E.64 R16, desc[UR6][R22.64+0xd8] ;  /* 0x0000d80616107981 */ /* 0x000f22000c1e1b00 */
        /* <DEDUP_REMOVED lines=9> */
[-C--:B---3--:R-:W-:Y:S01]  /*2240*/  FMUL R19, R9, R15.reuse ;  /* 0x0000000f09137220 */ /* 0x088fe20000400000 */
[C---:B------:R-:W-:Y:S01]  /*2250*/  FMUL R18, R8.reuse, R15 ;  /* 0x0000000f08127220 */ /* 0x040fe20000400000 */
[----:B----4-:R-:W-:Y:S02]  /*2260*/  FMUL R30, R17, R10 ;  /* 0x0000000a111e7220 */ /* 0x010fe40000400000 */
[-C--:B------:R-:W-:Y:S01]  /*2270*/  FFMA R8, R8, R14.reuse, -R19 ;  /* 0x0000000e08087223 */ /* 0x080fe20000000813 */
[----:B------:R-:W-:-:S02]  /*2280*/  FFMA R9, R9, R14, R18 ;  /* 0x0000000e09097223 */ /* 0x000fc40000000012 */
[----:B------:R-:W2:Y:S01]  /*2290*/  LDG.E.64 R18, desc[UR6][R22.64+0xe0] ;  /* 0x0000e00616127981 */ /* 0x000ea2000c1e1b00 */
[-C--:B------:R-:W-:Y:S01]  /*22a0*/  FMUL R15, R17, R11.reuse ;  /* 0x0000000b110f7220 */ /* 0x080fe20000400000 */
[C---:B------:R-:W-:Y:S01]  /*22b0*/  FFMA R30, R16.reuse, R11, R30 ;  /* 0x0000000b101e7223 */ /* 0x040fe2000000001e */
[----:B------:R-:W-:Y:S02]  /*22c0*/  FADD R11, R21, R20 ;  /* 0x00000014150b7221 */ /* 0x000fe40000000000 */
[----:B------:R-:W3:Y:S01]  /*22d0*/  LDG.E.64 R20, desc[UR6][R22.64+0xe8] ;  /* 0x0000e80616147981 */ /* 0x000ee2000c1e1b00 */
[----:B------:R-:W-:-:S03]  /*22e0*/  FFMA R10, R16, R10, -R15 ;  /* 0x0000000a100a7223 */ /* 0x000fc6000000080f */
[----:B------:R-:W4:Y:S04]  /*22f0*/  LDG.E.64 R14, desc[UR6][R22.64+0xf0] ;  /* 0x0000f006160e7981 */ /* 0x000f28000c1e1b00 */
[----:B------:R-:W5:Y:S01]  /*2300*/  LDG.E.64 R16, desc[UR6][R22.64+0xf8] ;  /* 0x0000f80616107981 */ /* 0x000f62000c1e1b00 */
[----:B------:R-:W-:Y:S01]  /*2310*/  FADD R26, R26, R29 ;  /* 0x0000001d1a1a7221 */ /* 0x000fe20000000000 */
[----:B------:R-:W-:-:S03]  /*2320*/  FADD R11, R11, R28 ;  /* 0x0000001c0b0b7221 */ /* 0x000fc60000000000 */
[----:B------:R-:W-:Y:S01]  /*2330*/  FADD R26, R26, R27 ;  /* 0x0000001b1a1a7221 */ /* 0x000fe20000000000 */
[----:B------:R-:W-:-:S03]  /*2340*/  FADD R11, R11, R8 ;  /* 0x000000080b0b7221 */ /* 0x000fc60000000000 */
[----:B------:R-:W-:Y:S01]  /*2350*/  FADD R27, R26, R9 ;  /* 0x000000091a1b7221 */ /* 0x000fe20000000000 */
[----:B------:R-:W-:Y:S02]  /*2360*/  FADD R26, R11, R10 ;  /* 0x0000000a0b1a7221 */ /* 0x000fe40000000000 */
[----:B------:R-:W2:Y:S01]  /*2370*/  LDS.128 R8, [R5+UR4+0xe0] ;  /* 0x0000e00405087984 */ /* 0x000ea20008000c00 */
[----:B------:R-:W-:Y:S01]  /*2380*/  FADD R27, R27, R30 ;  /* 0x0000001e1b1b7221 */ /* 0x000fe20000000000 */
[----:B------:R-:W-:Y:S01]  /*2390*/  BSSY.RECONVERGENT B0, `(.L_x_7) ;  /* 0x000003f000007945 */ /* 0x000fe20003800200 */
[-C--:B--2---:R-:W-:Y:S01]  /*23a0*/  FMUL R29, R9, R19.reuse ;  /* 0x00000013091d7220 */ /* 0x084fe20000400000 */
[----:B------:R-:W-:-:S03]  /*23b0*/  FMUL R28, R8, R19 ;  /* 0x00000013081c7220 */ /* 0x000fc60000400000 */
[----:B------:R-:W-:Y:S01]  /*23c0*/  FFMA R29, R8, R18, -R29 ;  /* 0x00000012081d7223 */ /* 0x000fe2000000081d */
[CC--:B---3--:R-:W-:Y:S01]  /*23d0*/  FMUL R19, R21.reuse, R11.reuse ;  /* 0x0000000b15137220 */ /* 0x0c8fe20000400000 */
[----:B------:R-:W-:Y:S01]  /*23e0*/  FMUL R8, R21, R10 ;  /* 0x0000000a15087220 */ /* 0x000fe20000400000 */
[----:B------:R-:W-:Y:S02]  /*23f0*/  FFMA R28, R9, R18, R28 ;  /* 0x00000012091c7223 */ /* 0x000fe4000000001c */
[C---:B------:R-:W-:Y:S01]  /*2400*/  FFMA R19, R20.reuse, R10, -R19 ;  /* 0x0000000a14137223 */ /* 0x040fe20000000813 */
[----:B------:R-:W-:Y:S02]  /*2410*/  FFMA R20, R20, R11, R8 ;  /* 0x0000000b14147223 */ /* 0x000fe40000000008 */
[----:B------:R-:W4:Y:S01]  /*2420*/  LDS.128 R8, [R5+UR4+0xf0] ;  /* 0x0000f00405087984 */ /* 0x000f220008000c00 */
[----:B------:R-:W-:Y:S01]  /*2430*/  FADD R26, R26, R29 ;  /* 0x0000001d1a1a7221 */ /* 0x000fe20000000000 */
[----:B------:R-:W-:-:S03]  /*2440*/  FADD R27, R27, R28 ;  /* 0x0000001c1b1b7221 */ /* 0x000fc60000000000 */
[----:B------:R-:W-:Y:S01]  /*2450*/  FADD R19, R26, R19 ;  /* 0x000000131a137221 */ /* 0x000fe20000000000 */
[----:B------:R-:W-:Y:S01]  /*2460*/  FADD R20, R27, R20 ;  /* 0x000000141b147221 */ /* 0x000fe20000000000 */
[-C--:B----4-:R-:W-:Y:S01]  /*2470*/  FMUL R21, R9, R15.reuse ;  /* 0x0000000f09157220 */ /* 0x090fe20000400000 */
[C---:B------:R-:W-:Y:S01]  /*2480*/  FMUL R18, R8.reuse, R15 ;  /* 0x0000000f08127220 */ /* 0x040fe20000400000 */
[----:B-----5:R-:W-:Y:S02]  /*2490*/  FMUL R15, R17, R10 ;  /* 0x0000000a110f7220 */ /* 0x020fe40000400000 */
[-C--:B------:R-:W-:Y:S01]  /*24a0*/  FFMA R8, R8, R14.reuse, -R21 ;  /* 0x0000000e08087223 */ /* 0x080fe20000000815 */
[----:B------:R-:W-:Y:S01]  /*24b0*/  FFMA R9, R9, R14, R18 ;  /* 0x0000000e09097223 */ /* 0x000fe20000000012 */
[-C--:B------:R-:W-:Y:S02]  /*24c0*/  FMUL R17, R17, R11.reuse ;  /* 0x0000000b11117220 */ /* 0x080fe40000400000 */
[----:B------:R-:W-:Y:S01]  /*24d0*/  FADD R19, R19, R8 ;  /* 0x0000000813137221 */ /* 0x000fe20000000000 */
[----:B------:R-:W-:Y:S01]  /*24e0*/  FADD R9, R20, R9 ;  /* 0x0000000914097221 */ /* 0x000fe20000000000 */
[C---:B------:R-:W-:Y:S01]  /*24f0*/  FFMA R8, R16.reuse, R11, R15 ;  /* 0x0000000b10087223 */ /* 0x040fe2000000000f */
[----:B------:R-:W-:-:S03]  /*2500*/  FFMA R10, R16, R10, -R17 ;  /* 0x0000000a100a7223 */ /* 0x000fc60000000811 */
[----:B------:R-:W-:Y:S01]  /*2510*/  FADD R21, R9, R8 ;  /* 0x0000000809157221 */ /* 0x000fe20000000000 */
[----:B------:R-:W-:-:S03]  /*2520*/  FADD R19, R19, R10 ;  /* 0x0000000a13137221 */ /* 0x000fc60000000000 */
[C---:B------:R-:W-:Y:S01]  /*2530*/  FMUL R9, R7.reuse, R21 ;  /* 0x0000001507097220 */ /* 0x040fe20000400000 */
[----:B------:R-:W-:-:S03]  /*2540*/  FMUL R8, R7, R19 ;  /* 0x0000001307087220 */ /* 0x000fc60000400000 */
[C---:B------:R-:W-:Y:S01]  /*2550*/  FFMA R9, R6.reuse, R19, R9 ;  /* 0x0000001306097223 */ /* 0x040fe20000000009 */
[----:B------:R-:W-:-:S04]  /*2560*/  FFMA R8, R6, R21, -R8 ;  /* 0x0000001506087223 */ /* 0x000fc80000000808 */
[----:B------:R-:W0:Y:S04]  /*2570*/  SHFL.BFLY PT, R10, R9, 0x10, 0x1f ;  /* 0x0e001f00090a7f89 */ /* 0x000e2800000e0000 */
[----:B------:R-:W1:Y:S01]  /*2580*/  SHFL.BFLY PT, R11, R8, 0x10, 0x1f ;  /* 0x0e001f00080b7f89 */ /* 0x000e6200000e0000 */
[----:B0-----:R-:W-:Y:S01]  /*2590*/  FADD R10, R9, R10 ;  /* 0x0000000a090a7221 */ /* 0x001fe20000000000 */
[----:B-1----:R-:W-:-:S04]  /*25a0*/  FADD R16, R8, R11 ;  /* 0x0000000b08107221 */ /* 0x002fc80000000000 */
        /* <DEDUP_REMOVED lines=10> */
[----:B------:R-:W-:Y:S01]  /*2650*/  FADD R16, |R0|, |R3| ;  /* 0x4000000300107221 */ /* 0x000fe20000000200 */
[----:B0-----:R-:W-:Y:S01]  /*2660*/  FADD R15, R14, R9 ;  /* 0x000000090e0f7221 */ /* 0x001fe20000000000 */
[----:B-1----:R-:W-:-:S04]  /*2670*/  FADD R27, R18, R27 ;  /* 0x0000001b121b7221 */ /* 0x002fc80000000000 */
[----:B------:R-:W0:Y:S01]  /*2680*/  SHFL.BFLY PT, R8, R15, 0x1, 0x1f ;  /* 0x0c201f000f087f89 */ /* 0x000e2200000e0000 */
[----:B------:R-:W-:-:S03]  /*2690*/  IADD3 R9, PT, PT, R16, 0x1800000, RZ ;  /* 0x0180000010097810 */ /* 0x000fc60007ffe0ff */
[----:B------:R-:W1:Y:S01]  /*26a0*/  SHFL.BFLY PT, R10, R27, 0x1, 0x1f ;  /* 0x0c201f001b0a7f89 */ /* 0x000e6200000e0000 */
[----:B------:R-:W-:-:S04]  /*26b0*/  LOP3.LUT R9, R9, 0x7f800000, RZ, 0xc0, !PT ;  /* 0x7f80000009097812 */ /* 0x000fc800078ec0ff */
[----:B------:R-:W-:Y:S01]  /*26c0*/  ISETP.GT.U32.AND P0, PT, R9, 0x1ffffff, PT ;  /* 0x01ffffff0900780c */ /* 0x000fe20003f04070 */
[----:B0-----:R-:W-:Y:S01]  /*26d0*/  FADD R9, R15, R8 ;  /* 0x000000080f097221 */ /* 0x001fe20000000000 */
[----:B-1----:R-:W-:-:S11]  /*26e0*/  FADD R8, R27, R10 ;  /* 0x0000000a1b087221 */ /* 0x002fd60000000000 */
[----:B------:R-:W-:Y:S05]  /*26f0*/  @P0 BRA `(.L_x_8) ;  /* 0x0000000000100947 */ /* 0x000fea0003800000 */
[----:B------:R-:W-:Y:S02]  /*2700*/  MOV R10, R16 ;  /* 0x00000010000a7202 */ /* 0x000fe40000000f00 */
[----:B------:R-:W-:-:S07]  /*2710*/  MOV R14, 0x2730 ;  /* 0x00002730000e7802 */ /* 0x000fce0000000f00 */
[----:B------:R-:W-:Y:S05]  /*2720*/  CALL.REL.NOINC `($__internal_0_$__cuda_sm20_rcp_rn_f32_slowpath) ;  /* 0x0000001c00d07944 */ /* 0x000fea0003c00000 */
[----:B------:R-:W-:Y:S05]  /*2730*/  BRA `(.L_x_9) ;  /* 0x0000000000107947 */ /* 0x000fea0003800000 */
.L_x_8:
[----:B------:R-:W0:Y:S02]  /*2740*/  MUFU.RCP R15, R16 ;  /* 0x00000010000f7308 */ /* 0x000e240000001000 */
[----:B0-----:R-:W-:-:S04]  /*2750*/  FFMA R10, R16, R15, -1 ;  /* 0xbf800000100a7423 */ /* 0x001fc8000000000f */
[----:B------:R-:W-:-:S04]  /*2760*/  FADD.FTZ R10, -R10, -RZ ;  /* 0x800000ff0a0a7221 */ /* 0x000fc80000010100 */
[----:B------:R-:W-:-:S07]  /*2770*/  FFMA R15, R15, R10, R15 ;  /* 0x0000000a0f0f7223 */ /* 0x000fce000000000f */
.L_x_9:
[----:B------:R-:W-:Y:S05]  /*2780*/  BSYNC.RECONVERGENT B0 ;  /* 0x0000000000007941 */ /* 0x000fea0003800200 */
.L_x_7:
[-C--:B------:R-:W-:Y:S01]  /*2790*/  FMUL R3, R3, R15.reuse ;  /* 0x0000000f03037220 */ /* 0x080fe20000400000 */
[-C--:B------:R-:W-:Y:S01]  /*27a0*/  FMUL R0, R0, R15.reuse ;  /* 0x0000000f00007220 */ /* 0x080fe20000400000 */
[----:B------:R-:W-:Y:S01]  /*27b0*/  BSSY.RECONVERGENT B0, `(.L_x_10) ;  /* 0x0000011000007945 */ /* 0x000fe20003800200 */
[----:B------:R-:W-:Y:S01]  /*27c0*/  FMUL R29, R9, R15 ;  /* 0x0000000f091d7220 */ /* 0x000fe20000400000 */
[----:B------:R-:W-:Y:S01]  /*27d0*/  FMUL R11, R3, R3 ;  /* 0x00000003030b7220 */ /* 0x000fe20000400000 */
[----:B------:R-:W-:-:S03]  /*27e0*/  FMUL R28, R8, R15 ;  /* 0x0000000f081c7220 */ /* 0x000fc60000400000 */
[----:B------:R-:W-:-:S05]  /*27f0*/  FFMA R14, R0, R0, R11 ;  /* 0x00000000000e7223 */ /* 0x000fca000000000b */
[----:B------:R-:W-:-:S04]  /*2800*/  IADD3 R10, PT, PT, R14, 0x1800000, RZ ;  /* 0x018000000e0a7810 */ /* 0x000fc80007ffe0ff */
[----:B------:R-:W-:-:S04]  /*2810*/  LOP3.LUT R10, R10, 0x7f800000, RZ, 0xc0, !PT ;  /* 0x7f8000000a0a7812 */ /* 0x000fc800078ec0ff */
[----:B------:R-:W-:-:S13]  /*2820*/  ISETP.GT.U32.AND P0, PT, R10, 0x1ffffff, PT ;  /* 0x01ffffff0a00780c */ /* 0x000fda0003f04070 */
[----:B------:R-:W-:Y:S05]  /*2830*/  @P0 BRA `(.L_x_11) ;  /* 0x0000000000100947 */ /* 0x000fea0003800000 */
[----:B------:R-:W-:Y:S02]  /*2840*/  MOV R10, R14 ;  /* 0x0000000e000a7202 */ /* 0x000fe40000000f00 */
[----:B------:R-:W-:-:S07]  /*2850*/  MOV R14, 0x2870 ;  /* 0x00002870000e7802 */ /* 0x000fce0000000f00 */
[----:B------:R-:W-:Y:S05]  /*2860*/  CALL.REL.NOINC `($__internal_0_$__cuda_sm20_rcp_rn_f32_slowpath) ;  /* 0x0000001c00807944 */ /* 0x000fea0003c00000 */
[----:B------:R-:W-:Y:S05]  /*2870*/  BRA `(.L_x_12) ;  /* 0x0000000000107947 */ /* 0x000fea0003800000 */
.L_x_11:
[----:B------:R-:W0:Y:S02]  /*2880*/  MUFU.RCP R15, R14 ;  /* 0x0000000e000f7308 */ /* 0x000e240000001000 */
[----:B0-----:R-:W-:-:S04]  /*2890*/  FFMA R10, R14, R15, -1 ;  /* 0xbf8000000e0a7423 */ /* 0x001fc8000000000f */
[----:B------:R-:W-:-:S04]  /*28a0*/  FADD.FTZ R10, -R10, -RZ ;  /* 0x800000ff0a0a7221 */ /* 0x000fc80000010100 */
[----:B------:R-:W-:-:S07]  /*28b0*/  FFMA R15, R15, R10, R15 ;  /* 0x0000000a0f0f7223 */ /* 0x000fce000000000f */
.L_x_12:
[----:B------:R-:W-:Y:S05]  /*28c0*/  BSYNC.RECONVERGENT B0 ;  /* 0x0000000000007941 */ /* 0x000fea0003800200 */
.L_x_10:
[----:B------:R-:W0:Y:S02]  /*28d0*/  LDC.64 R26, c[0x0][0x390] ;  /* 0x0000e400ff1a7b82 */ /* 0x000e240000000a00 */
[----:B0-----:R-:W-:-:S05]  /*28e0*/  IMAD.WIDE.U32 R26, R13, 0x8, R26 ;  /* 0x000000080d1a7825 */ /* 0x001fca00078e001a */
[----:B------:R-:W2:Y:S01]  /*28f0*/  LDG.E.64 R10, desc[UR6][R26.64] ;  /* 0x000000061a0a7981 */ /* 0x000ea2000c1e1b00 */
[CC--:B------:R-:W-:Y:S01]  /*2900*/  FMUL R13, R29.reuse, R3.reuse ;  /* 0x000000031d0d7220 */ /* 0x0c0fe20000400000 */
[C---:B------:R-:W-:Y:S01]  /*2910*/  FMUL R14, R28.reuse, R3 ;  /* 0x000000031c0e7220 */ /* 0x040fe20000400000 */
[----:B------:R-:W-:Y:S02]  /*2920*/  BSSY.RECONVERGENT B0, `(.L_x_13) ;  /* 0x000002b000007945 */ /* 0x000fe40003800200 */
[-C--:B------:R-:W-:Y:S01]  /*2930*/  FFMA R28, R28, R0.reuse, -R13 ;  /* 0x000000001c1c7223 */ /* 0x080fe2000000080d */
[----:B------:R-:W-:-:S03]  /*2940*/  FFMA R14, R29, R0, R14 ;  /* 0x000000001d0e7223 */ /* 0x000fc6000000000e */
[-C--:B------:R-:W-:Y:S01]  /*2950*/  FMUL R3, R28, R15.reuse ;  /* 0x0000000f1c037220 */ /* 0x080fe20000400000 */
[----:B------:R-:W-:-:S03]  /*2960*/  FMUL R15, R14, R15 ;  /* 0x0000000f0e0f7220 */ /* 0x000fc60000400000 */
[-C--:B------:R-:W-:Y:S01]  /*2970*/  FMUL R17, R2, R3.reuse ;  /* 0x0000000302117220 */ /* 0x080fe20000400000 */
[----:B------:R-:W-:-:S03]  /*2980*/  FMUL R13, R4, R3 ;  /* 0x00000003040d7220 */ /* 0x000fc60000400000 */
[-C--:B------:R-:W-:Y:S01]  /*2990*/  FFMA R0, R4, R15.reuse, R17 ;  /* 0x0000000f04007223 */ /* 0x080fe20000000011 */
[----:B------:R-:W-:-:S03]  /*29a0*/  FFMA R4, R2, R15, -R13 ;  /* 0x0000000f02047223 */ /* 0x000fc6000000080d */
[----:B------:R-:W-:Y:S01]  /*29b0*/  FADD R0, R21, R0 ;  /* 0x0000000015007221 */ /* 0x000fe20000000000 */
[----:B------:R-:W-:-:S03]  /*29c0*/  FADD R4, R19, R4 ;  /* 0x0000000413047221 */ /* 0x000fc60000000000 */
[----:B------:R-:W-:-:S04]  /*29d0*/  FMUL R13, R0, R0 ;  /* 0x00000000000d7220 */ /* 0x000fc80000400000 */
[----:B------:R-:W-:-:S05]  /*29e0*/  FFMA R13, R4, R4, R13 ;  /* 0x00000004040d7223 */ /* 0x000fca000000000d */
[----:B------:R-:W0:Y:S02]  /*29f0*/  SHFL.BFLY PT, R2, R13, 0x10, 0x1f ;  /* 0x0e001f000d027f89 */ /* 0x000e2400000e0000 */
[----:B0-----:R-:W-:-:S05]  /*2a00*/  FADD R16, R13, R2 ;  /* 0x000000020d107221 */ /* 0x001fca0000000000 */
[----:B------:R-:W0:Y:S02]  /*2a10*/  SHFL.BFLY PT, R17, R16, 0x8, 0x1f ;  /* 0x0d001f0010117f89 */ /* 0x000e2400000e0000 */
[----:B0-----:R-:W-:-:S05]  /*2a20*/  FADD R17, R16, R17 ;  /* 0x0000001110117221 */ /* 0x001fca0000000000 */
[----:B------:R-:W0:Y:S02]  /*2a30*/  SHFL.BFLY PT, R2, R17, 0x4, 0x1f ;  /* 0x0c801f0011027f89 */ /* 0x000e2400000e0000 */
[----:B0-----:R-:W-:-:S05]  /*2a40*/  FADD R18, R17, R2 ;  /* 0x0000000211127221 */ /* 0x001fca0000000000 */
[----:B------:R-:W0:Y:S02]  /*2a50*/  SHFL.BFLY PT, R19, R18, 0x2, 0x1f ;  /* 0x0c401f0012137f89 */ /* 0x000e2400000e0000 */
[----:B0-----:R-:W-:-:S05]  /*2a60*/  FADD R19, R18, R19 ;  /* 0x0000001312137221 */ /* 0x001fca0000000000 */
[----:B------:R-:W0:Y:S01]  /*2a70*/  SHFL.BFLY PT, R20, R19, 0x1, 0x1f ;  /* 0x0c201f0013147f89 */ /* 0x000e2200000e0000 */
[C---:B--2---:R-:W-:Y:S01]  /*2a80*/  FMUL R2, R3.reuse, R11 ;  /* 0x0000000b03027220 */ /* 0x044fe20000400000 */
[----:B------:R-:W-:-:S03]  /*2a90*/  FMUL R14, R3, R10 ;  /* 0x0000000a030e7220 */ /* 0x000fc60000400000 */
[C---:B------:R-:W-:Y:S01]  /*2aa0*/  FFMA R3, R15.reuse, R10, -R2 ;  /* 0x0000000a0f037223 */ /* 0x040fe20000000802 */
[----:B------:R-:W-:Y:S01]  /*2ab0*/  FFMA R14, R15, R11, R14 ;  /* 0x0000000b0f0e7223 */ /* 0x000fe2000000000e */
[----:B0-----:R-:W-:Y:S02]  /*2ac0*/  FADD R11, R19, R20 ;  /* 0x00000014130b7221 */ /* 0x001fe40000000000 */
[----:B------:R-:W-:Y:S01]  /*2ad0*/  FADD R2, R6, R3 ;  /* 0x0000000306027221 */ /* 0x000fe20000000000 */
[----:B------:R-:W-:Y:S02]  /*2ae0*/  FADD R3, R7, R14 ;  /* 0x0000000e07037221 */ /* 0x000fe40000000000 */
[----:B------:R-:W-:Y:S01]  /*2af0*/  IADD3 R10, PT, PT, R11, -0xd000000, RZ ;  /* 0xf30000000b0a7810 */ /* 0x000fe20007ffe0ff */
[----:B------:R0:W1:Y:S02]  /*2b00*/  MUFU.RSQ R14, R11 ;  /* 0x0000000b000e7308 */ /* 0x0000640000001400 */
[----:B------:R0:W-:Y:S01]  /*2b10*/  STG.E.64 desc[UR6][R26.64], R2 ;  /* 0x000000021a007986 */ /* 0x0001e2000c101b06 */
[----:B------:R-:W-:-:S13]  /*2b20*/  ISETP.GT.U32.AND P0, PT, R10, 0x727fffff, PT ;  /* 0x727fffff0a00780c */ /* 0x000fda0003f04070 */
[----:B0-----:R-:W-:Y:S05]  /*2b30*/  @!P0 BRA `(.L_x_14) ;  /* 0x0000000000148947 */ /* 0x001fea0003800000 */
[----:B------:R-:W-:Y:S02]  /*2b40*/  MOV R10, R11 ;  /* 0x0000000b000a7202 */ /* 0x000fe40000000f00 */
[----:B-1----:R-:W-:-:S07]  /*2b50*/  MOV R14, 0x2b70 ;  /* 0x00002b70000e7802 */ /* 0x002fce0000000f00 */
[----:B------:R-:W-:Y:S05]  /*2b60*/  CALL.REL.NOINC `($__internal_1_$__cuda_sm20_sqrt_rn_f32_slowpath) ;  /* 0x0000001c00947944 */ /* 0x000fea0003c00000 */
[----:B------:R-:W-:Y:S01]  /*2b70*/  MOV R28, R18 ;  /* 0x00000012001c7202 */ /* 0x000fe20000000f00 */
[----:B------:R-:W-:Y:S06]  /*2b80*/  BRA `(.L_x_15) ;  /* 0x0000000000107947 */ /* 0x000fec0003800000 */
.L_x_14:
[----:B-1----:R-:W-:Y:S01]  /*2b90*/  FMUL.FTZ R28, R11, R14 ;  /* 0x0000000e0b1c7220 */ /* 0x002fe20000410000 */
[----:B------:R-:W-:-:S03]  /*2ba0*/  FMUL.FTZ R10, R14, 0.5 ;  /* 0x3f0000000e0a7820 */ /* 0x000fc60000410000 */
[----:B------:R-:W-:-:S04]  /*2bb0*/  FFMA R11, -R28, R28, R11 ;  /* 0x0000001c1c0b7223 */ /* 0x000fc8000000010b */
[----:B------:R-:W-:-:S07]  /*2bc0*/  FFMA R28, R11, R10, R28 ;  /* 0x0000000a0b1c7223 */ /* 0x000fce000000001c */
.L_x_15:
[----:B------:R-:W-:Y:S05]  /*2bd0*/  BSYNC.RECONVERGENT B0 ;  /* 0x0000000000007941 */ /* 0x000fea0003800200 */
.L_x_13:
        /* <DEDUP_REMOVED lines=10> */
[----:B------:R-:W-:-:S07]  /*2c80*/  MOV R14, 0x2ca0 ;  /* 0x00002ca0000e7802 */ /* 0x000fce0000000f00 */
[----:B------:R-:W-:Y:S05]  /*2c90*/  CALL.REL.NOINC `($__internal_2_$__cuda_sm3x_div_rn_noftz_f32_slowpath) ;  /* 0x0000001c009c7944 */ /* 0x000fea0003c00000 */
[----:B------:R-:W-:-:S07]  /*2ca0*/  MOV R13, R10 ;  /* 0x0000000a000d7202 */ /* 0x000fce0000000f00 */
.L_x_17:
[----:B------:R-:W-:Y:S05]  /*2cb0*/  BSYNC.RECONVERGENT B0 ;  /* 0x0000000000007941 */ /* 0x000fea0003800200 */
.L_x_16:
        /* <DEDUP_REMOVED lines=13> */
.L_x_19:
[----:B------:R-:W-:Y:S05]  /*2d90*/  BSYNC.RECONVERGENT B0 ;  /* 0x0000000000007941 */ /* 0x000fea0003800200 */
.L_x_18:
[----:B------:R-:W2:Y:S01]  /*2da0*/  LDG.E.64 R10, desc[UR6][R24.64] ;  /* 0x00000006180a7981 */ /* 0x000ea2000c1e1b00 */
[C---:B------:R-:W-:Y:S01]  /*2db0*/  FMUL R15, R3.reuse, R17 ;  /* 0x00000011030f7220 */ /* 0x040fe20000400000 */
[----:B------:R-:W-:-:S03]  /*2dc0*/  FMUL R14, R3, R13 ;  /* 0x0000000d030e7220 */ /* 0x000fc60000400000 */
[C---:B------:R-:W-:Y:S01]  /*2dd0*/  FFMA R15, R2.reuse, R13, -R15 ;  /* 0x0000000d020f7223 */ /* 0x040fe2000000080f */
[-C--:B------:R-:W-:Y:S01]  /*2de0*/  FFMA R14, R2, R17.reuse, R14 ;  /* 0x00000011020e7223 */ /* 0x080fe2000000000e */
[-C--:B------:R-:W-:Y:S01]  /*2df0*/  FMUL R3, R0, R17.reuse ;  /* 0x0000001100037220 */ /* 0x080fe20000400000 */
[----:B------:R-:W-:-:S03]  /*2e00*/  FMUL R21, R4, R17 ;  /* 0x0000001104157220 */ /* 0x000fc60000400000 */
[-C--:B------:R-:W-:Y:S01]  /*2e10*/  FFMA R17, R4, R13.reuse, -R3 ;  /* 0x0000000d04117223 */ /* 0x080fe20000000803 */
[----:B------:R-:W-:-:S03]  /*2e20*/  FFMA R16, R0, R13, R21 ;  /* 0x0000000d00107223 */ /* 0x000fc60000000015 */
[----:B------:R-:W-:Y:S01]  /*2e30*/  FADD R6, R6, -R17 ;  /* 0x8000001106067221 */ /* 0x000fe20000000000 */
[----:B------:R-:W-:-:S05]  /*2e40*/  FADD R7, R7, -R16 ;  /* 0x8000001007077221 */ /* 0x000fca0000000000 */
[----:B------:R-:W-:Y:S01]  /*2e50*/  STS.64 [R12+UR4], R6 ;  /* 0x000000060c007988 */ /* 0x000fe20008000a04 */
[----:B--2---:R-:W-:Y:S01]  /*2e60*/  FADD R18, R10, R15 ;  /* 0x0000000f0a127221 */ /* 0x004fe20000000000 */
[----:B------:R-:W-:-:S05]  /*2e70*/  FADD R19, R11, R14 ;  /* 0x0000000e0b137221 */ /* 0x000fca0000000000 */
[----:B------:R-:W-:Y:S04]  /*2e80*/  STG.E.64 desc[UR6][R24.64], R18 ;  /* 0x0000001218007986 */ /* 0x000fe8000c101b06 */
[----:B------:R-:W2:Y:S04]  /*2e90*/  LDG.E.64 R10, desc[UR6][R22.64] ;  /* 0x00000006160a7981 */ /* 0x000ea8000c1e1b00 */
[----:B------:R-:W3:Y:S04]  /*2ea0*/  LDG.E.64 R14, desc[UR6][R22.64+0x8] ;  /* 0x00000806160e7981 */ /* 0x000ee8000c1e1b00 */
[----:B------:R-:W4:Y:S04]  /*2eb0*/  LDG.E.64 R2, desc[UR6][R22.64+0x10] ;  /* 0x0000100616027981 */ /* 0x000f28000c1e1b00 */
[----:B------:R-:W5:Y:S04]  /*2ec0*/  LDG.E.64 R20, desc[UR6][R22.64+0x18] ;  /* 0x0000180616147981 */ /* 0x000f68000c1e1b00 */
        /* <DEDUP_REMOVED lines=10> */
[----:B------:R-:W4:Y:S02]  /*2f70*/  LDS.128 R12, [R5+UR4+0x10] ;  /* 0x00001004050c7984 */ /* 0x000f240008000c00 */
[-C--:B----4-:R-:W-:Y:S01]  /*2f80*/  FMUL R29, R13, R3.reuse ;  /* 0x000000030d1d7220 */ /* 0x090fe20000400000 */
[----:B------:R-:W-:-:S03]  /*2f90*/  FMUL R18, R12, R3 ;  /* 0x000000030c127220 */ /* 0x000fc60000400000 */
[-C--:B------:R-:W-:Y:S01]  /*2fa0*/  FFMA R3, R12, R2.reuse, -R29 ;  /* 0x000000020c037223 */ /* 0x080fe2000000081d */
[----:B------:R-:W-:Y:S01]  /*2fb0*/  FFMA R2, R13, R2, R18 ;  /* 0x000000020d027223 */ /* 0x000fe20000000012 */
[----:B------:R-:W-:Y:S01]  /*2fc0*/  FADD R13, RZ, R16 ;  /* 0x00000010ff0d7221 */ /* 0x000fe20000000000 */
[-C--:B-----5:R-:W-:Y:S01]  /*2fd0*/  FMUL R12, R21, R14.reuse ;  /* 0x0000000e150c7220 */ /* 0x0a0fe20000400000 */
[----:B------:R-:W-:Y:S02]  /*2fe0*/  FADD R18, RZ, R17 ;  /* 0x00000011ff127221 */ /* 0x000fe40000000000 */
[----:B------:R-:W-:Y:S01]  /*2ff0*/  FADD R28, R13, R28 ;  /* 0x0000001c0d1c7221 */ /* 0x000fe20000000000 */
[-C--:B------:R-:W-:Y:S01]  /*3000*/  FMUL R13, R21, R15.reuse ;  /* 0x0000000f150d7220 */ /* 0x080fe20000400000 */
[----:B------:R-:W-:Y:S01]  /*3010*/  FFMA R21, R20, R15, R12 ;  /* 0x0000000f14157223 */ /* 0x000fe2000000000c */
[----:B------:R-:W-:Y:S02]  /*3020*/  FADD R17, R18, R19 ;  /* 0x0000001312117221 */ /* 0x000fe40000000000 */
[----:B------:R-:W-:-:S02]  /*3030*/  FFMA R16, R20, R14, -R13 ;  /* 0x0000000e14107223 */ /* 0x000fc4000000080d */
[----:B------:R-:W2:Y:S01]  /*3040*/  LDS.128 R12, [R5+UR4+0x20] ;  /* 0x00002004050c7984 */ /* 0x000ea20008000c00 */
[----:B------:R-:W-:Y:S01]  /*3050*/  FADD R3, R28, R3 ;  /* 0x000000031c037221 */ /* 0x000fe20000000000 */
[----:B------:R-:W-:Y:S01]  /*3060*/  FADD R28, R17, R2 ;  /* 0x00000002111c7221 */ /* 0x000fe20000000000 */
[-C--:B--2---:R-:W-:Y:S01]  /*3070*/  FMUL R19, R13, R11.reuse ;  /* 0x0000000b0d137220 */ /* 0x084fe20000400000 */
[----:B------:R-:W-:-:S03]  /*3080*/  FMUL R20, R12, R11 ;  /* 0x0000000b0c147220 */ /* 0x000fc60000400000 */
[-C--:B------:R-:W-:Y:S01]  /*3090*/  FFMA R12, R12, R10.reuse, -R19 ;  /* 0x0000000a0c0c7223 */ /* 0x080fe20000000813 */
[----:B------:R-:W-:Y:S01]  /*30a0*/  FFMA R20, R13, R10, R20 ;  /* 0x0000000a0d147223 */ /* 0x000fe20000000014 */
[----:B------:R-:W2:Y:S04]  /*30b0*/  LDG.E.64 R18, desc[UR6][R22.64+0x28] ;  /* 0x0000280616127981 */ /* 0x000ea8000c1e1b00 */
[----:B------:R-:W3:Y:S01]  /*30c0*/  LDG.E.64 R10, desc[UR6][R22.64+0x30] ;  /* 0x00003006160a7981 */ /* 0x000ee2000c1e1b00 */
[----:B------:R-:W-:-:S03]  /*30d0*/  FADD R13, R3, R16 ;  /* 0x00000010030d7221 */ /* 0x000fc60000000000 */
[----:B------:R-:W4:Y:S04]  /*30e0*/  LDG.E.64 R16, desc[UR6][R22.64+0x38] ;  /* 0x0000380616107981 */ /* 0x000f28000c1e1b00 */
[----:B------:R-:W5:Y:S01]  /*30f0*/  LDG.E.64 R2, desc[UR6][R22.64+0x40] ;  /* 0x0000400616027981 */ /* 0x000f62000c1e1b00 */
[----:B------:R-:W-:Y:S01]  /*3100*/  FADD R21, R28, R21 ;  /* 0x000000151c157221 */ /* 0x000fe20000000000 */
[C---:B--2---:R-:W-:Y:S01]  /*3110*/  FMUL R29, R19.reuse, R15 ;  /* 0x0000000f131d7220 */ /* 0x044fe20000400000 */
[----:B------:R-:W-:-:S03]  /*3120*/  FMUL R30, R19, R14 ;  /* 0x0000000e131e7220 */ /* 0x000fc60000400000 */
[C---:B------:R-:W-:Y:S01]  /*3130*/  FFMA R19, R18.reuse, R14, -R29 ;  /* 0x0000000e12137223 */ /* 0x040fe2000000081d */
[----:B------:R-:W-:Y:S01]  /*3140*/  FFMA R18, R18, R15, R30 ;  /* 0x0000000f12127223 */ /* 0x000fe2000000001e */
[----:B------:R-:W-:Y:S02]  /*3150*/  FADD R30, R13, R12 ;  /* 0x0000000c0d1e7221 */ /* 0x000fe40000000000 */
        /* <DEDUP_REMOVED lines=10> */
[----:B------:R-:W-:Y:S01]  /*3200*/  FFMA R21, R16, R15, R12 ;  /* 0x0000000f10157223 */ /* 0x000fe2000000000c */
[----:B------:R-:W-:Y:S01]  /*3210*/  FADD R29, R29, R18 ;  /* 0x000000121d1d7221 */ /* 0x000fe20000000000 */
[----:B------:R-:W5:Y:S02]  /*3220*/  LDS.128 R12, [R5+UR4+0x40] ;  /* 0x00004004050c7984 */ /* 0x000f640008000c00 */
[-C--:B-----5:R-:W-:Y:S01]  /*3230*/  FMUL R19, R13, R3.reuse ;  /* 0x000000030d137220 */ /* 0x0a0fe20000400000 */
[----:B------:R-:W-:-:S03]  /*3240*/  FMUL R20, R12, R3 ;  /* 0x000000030c147220 */ /* 0x000fc60000400000 */
[-C--:B------:R-:W-:Y:S01]  /*3250*/  FFMA R12, R12, R2.reuse, -R19 ;  /* 0x000000020c0c7223 */ /* 0x080fe20000000813 */
[----:B------:R-:W-:Y:S01]  /*3260*/  FFMA R20, R13, R2, R20 ;  /* 0x000000020d147223 */ /* 0x000fe20000000014 */
[----:B------:R-:W2:Y:S01]  /*3270*/  LDG.E.64 R18, desc[UR6][R22.64+0x48] ;  /* 0x0000480616127981 */ /* 0x000ea2000c1e1b00 */
[----:B------:R-:W-:-:S03]  /*3280*/  FADD R2, R10, R11 ;  /* 0x0000000b0a027221 */ /* 0x000fc60000000000 */
[----:B------:R-:W3:Y:S01]  /*3290*/  LDG.E.64 R10, desc[UR6][R22.64+0x50] ;  /* 0x00005006160a7981 */ /* 0x000ee2000c1e1b00 */
[----:B------:R-:W-:Y:S01]  /*32a0*/  FADD R13, R2, R17 ;  /* 0x00000011020d7221 */ /* 0x000fe20000000000 */
[----:B------:R-:W-:Y:S02]  /*32b0*/  FADD R28, R29, R28 ;  /* 0x0000001c1d1c7221 */ /* 0x000fe40000000000 */
        /* <DEDUP_REMOVED lines=108> */
[----:B------:R-:W-:Y:S01]  /*3980*/  FFMA R31, R16, R15, R12 ;  /* 0x0000000f101f7223 */ /* 0x000fe2000000000c */
[----:B------:R-:W-:Y:S01]  /*3990*/  FADD R16, R21, R18 ;  /* 0x0000001215107221 */ /* 0x000fe20000000000 */
[----:B------:R-:W5:Y:S02]  /*39a0*/  LDS.128 R12, [R5+UR4+0xc0] ;  /* 0x0000c004050c7984 */ /* 0x000f640008000c00 */
[-C--:B-----5:R-:W-:Y:S01]  /*39b0*/  FMUL R21, R13, R3.reuse ;  /* 0x000000030d157220 */ /* 0x0a0fe20000400000 */
[----:B------:R-:W-:-:S03]  /*39c0*/  FMUL R20, R12, R3 ;  /* 0x000000030c147220 */ /* 0x000fc60000400000 */
[-C--:B------:R-:W-:Y:S01]  /*39d0*/  FFMA R21, R12, R2.reuse, -R21 ;  /* 0x000000020c157223 */ /* 0x080fe20000000815 */
[----:B------:R-:W-:Y:S02]  /*39e0*/  FFMA R20, R13, R2, R20 ;  /* 0x000000020d147223 */ /* 0x000fe40000000014 */
[----:B------:R-:W2:Y:S01]  /*39f0*/  LDG.E.64 R12, desc[UR6][R22.64+0xc8] ;  /* 0x0000c806160c7981 */ /* 0x000ea2000c1e1b00 */
[----:B------:R-:W-:-:S03]  /*3a00*/  FADD R17, R10, R11 ;  /* 0x0000000b0a117221 */ /* 0x000fc60000000000 */
[----:B------:R-:W3:Y:S04]  /*3a10*/  LDG.E.64 R2, desc[UR6][R22.64+0xd0] ;  /* 0x0000d00616027981 */ /* 0x000ee8000c1e1b00 */
[----:B------:R-:W4:Y:S01]  /*3a20*/  LDG.E.64 R10, desc[UR6][R22.64+0xd8] ;  /* 0x0000d806160a7981 */ /* 0x000f22000c1e1b00 */
[----:B------:R-:W-:Y:S01]  /*3a30*/  FADD R16, R16, R19 ;  /* 0x0000001310107221 */ /* 0x000fe20000000000 */
[----:B------:R-:W-:-:S03]  /*3a40*/  FADD R32, R17, R32 ;  /* 0x0000002011207221 */ /* 0x000fc60000000000 */
        /* <DEDUP_REMOVED lines=10> */
[CC--:B----4-:R-:W-:Y:S01]  /*3af0*/  FMUL R29, R11.reuse, R15.reuse ;  /* 0x0000000f0b1d7220 */ /* 0x0d0fe20000400000 */
[----:B------:R-:W-:Y:S01]  /*3b00*/  FMUL R30, R11, R14 ;  /* 0x0000000e0b1e7220 */ /* 0x000fe20000400000 */
[-C--:B------:R-:W-:Y:S01]  /*3b10*/  FFMA R12, R12, R2.reuse, -R17 ;  /* 0x000000020c0c7223 */ /* 0x080fe20000000811 */
[----:B------:R-:W-:Y:S01]  /*3b20*/  FFMA R19, R13, R2, R16 ;  /* 0x000000020d137223 */ /* 0x000fe20000000010 */
[C---:B------:R-:W-:Y:S01]  /*3b30*/  FFMA R29, R10.reuse, R14, -R29 ;  /* 0x0000000e0a1d7223 */ /* 0x040fe2000000081d */
[----:B------:R-:W2:Y:S01]  /*3b40*/  LDG.E.64 R16, desc[UR6][R22.64+0xe0] ;  /* 0x0000e00616107981 */ /* 0x000ea2000c1e1b00 */
[----:B------:R-:W-:-:S03]  /*3b50*/  FFMA R30, R10, R15, R30 ;  /* 0x0000000f0a1e7223 */ /* 0x000fc6000000001e */
[----:B------:R-:W3:Y:S01]  /*3b60*/  LDG.E.64 R10, desc[UR6][R22.64+0xe8] ;  /* 0x0000e806160a7981 */ /* 0x000ee2000c1e1b00 */
[----:B------:R-:W-:-:S03]  /*3b70*/  FADD R13, R21, R28 ;  /* 0x0000001c150d7221 */ /* 0x000fc60000000000 */
[----:B------:R-:W4:Y:S04]  /*3b80*/  LDG.E.64 R2, desc[UR6][R22.64+0xf0] ;  /* 0x0000f00616027981 */ /* 0x000f28000c1e1b00 */
[----:B------:R3:W5:Y:S01]  /*3b90*/  LDG.E.64 R20, desc[UR6][R22.64+0xf8] ;  /* 0x0000f80616147981 */ /* 0x000762000c1e1b00 */
[----:B------:R-:W-:-:S03]  /*3ba0*/  FADD R28, R13, R12 ;  /* 0x0000000c0d1c7221 */ /* 0x000fc60000000000 */
[----:B------:R-:W2:Y:S01]  /*3bb0*/  LDS.128 R12, [R5+UR4+0xe0] ;  /* 0x0000e004050c7984 */ /* 0x000ea20008000c00 */
[----:B------:R-:W-:-:S04]  /*3bc0*/  FADD R18, R31, R18 ;  /* 0x000000121f127221 */ /* 0x000fc80000000000 */
[----:B------:R-:W-:-:S04]  /*3bd0*/  FADD R19, R18, R19 ;  /* 0x0000001312137221 */ /* 0x000fc80000000000 */
[----:B------:R-:W-:Y:S01]  /*3be0*/  FADD R30, R19, R30 ;  /* 0x0000001e131e7221 */ /* 0x000fe20000000000 */
[----:B------:R-:W-:Y:S01]  /*3bf0*/  FADD R29, R28, R29 ;  /* 0x0000001d1c1d7221 */ /* 0x000fe20000000000 */
[----:B------:R-:W-:Y:S01]  /*3c00*/  BSSY.RECONVERGENT B0, `(.L_x_20) ;  /* 0x000003f000007945 */ /* 0x000fe20003800200 */
[-C--:B--2---:R-:W-:Y:S01]  /*3c10*/  FMUL R31, R13, R17.reuse ;  /* 0x000000110d1f7220 */ /* 0x084fe20000400000 */
[----:B------:R-:W-:-:S03]  /*3c20*/  FMUL R32, R12, R17 ;  /* 0x000000110c207220 */ /* 0x000fc60000400000 */
[-C--:B------:R-:W-:Y:S01]  /*3c30*/  FFMA R12, R12, R16.reuse, -R31 ;  /* 0x000000100c0c7223 */ /* 0x080fe2000000081f */
[----:B------:R-:W-:Y:S02]  /*3c40*/  FFMA R13, R13, R16, R32 ;  /* 0x000000100d0d7223 */ /* 0x000fe40000000020 */
[----:B------:R-:W4:Y:S01]  /*3c50*/  LDS.128 R16, [R5+UR4+0xf0] ;  /* 0x0000f00405107984 */ /* 0x000f220008000c00 */
[CC--:B---3--:R-:W-:Y:S01]  /*3c60*/  FMUL R23, R11.reuse, R15.reuse ;  /* 0x0000000f0b177220 */ /* 0x0c8fe20000400000 */
[-C--:B------:R-:W-:Y:S01]  /*3c70*/  FMUL R22, R11, R14.reuse ;  /* 0x0000000e0b167220 */ /* 0x080fe20000400000 */
[----:B------:R-:W-:Y:S02]  /*3c80*/  FADD R13, R30, R13 ;  /* 0x0000000d1e0d7221 */ /* 0x000fe40000000000 */
[C---:B------:R-:W-:Y:S01]  /*3c90*/  FFMA R23, R10.reuse, R14, -R23 ;  /* 0x0000000e0a177223 */ /* 0x040fe20000000817 */
[----:B------:R-:W-:Y:S01]  /*3ca0*/  FFMA R22, R10, R15, R22 ;  /* 0x0000000f0a167223 */ /* 0x000fe20000000016 */
[----:B------:R-:W-:-:S03]  /*3cb0*/  FADD R12, R29, R12 ;  /* 0x0000000c1d0c7221 */ /* 0x000fc60000000000 */
[----:B------:R-:W-:Y:S01]  /*3cc0*/  FADD R13, R13, R22 ;  /* 0x000000160d0d7221 */ /* 0x000fe20000000000 */
[----:B------:R-:W-:Y:S01]  /*3cd0*/  FADD R12, R12, R23 ;  /* 0x000000170c0c7221 */ /* 0x000fe20000000000 */
[CC--:B----4-:R-:W-:Y:S01]  /*3ce0*/  FMUL R10, R16.reuse, R3.reuse ;  /* 0x00000003100a7220 */ /* 0x0d0fe20000400000 */
[----:B------:R-:W-:Y:S01]  /*3cf0*/  FMUL R11, R17, R3 ;  /* 0x00000003110b7220 */ /* 0x000fe20000400000 */
[C---:B-----5:R-:W-:Y:S01]  /*3d00*/  FMUL R15, R21.reuse, R18 ;  /* 0x00000012150f7220 */ /* 0x060fe20000400000 */
[-C--:B------:R-:W-:Y:S01]  /*3d10*/  FMUL R21, R21, R19.reuse ;  /* 0x0000001315157220 */ /* 0x080fe20000400000 */
[-C--:B------:R-:W-:Y:S01]  /*3d20*/  FFMA R10, R17, R2.reuse, R10 ;  /* 0x00000002110a7223 */ /* 0x080fe2000000000a */
[----:B------:R-:W-:Y:S01]  /*3d30*/  FFMA R11, R16, R2, -R11 ;  /* 0x00000002100b7223 */ /* 0x000fe2000000080b */
[C---:B------:R-:W-:Y:S01]  /*3d40*/  FFMA R2, R20.reuse, R19, R15 ;  /* 0x0000001314027223 */ /* 0x040fe2000000000f */
[----:B------:R-:W-:Y:S01]  /*3d50*/  FFMA R18, R20, R18, -R21 ;  /* 0x0000001214127223 */ /* 0x000fe20000000815 */
[----:B------:R-:W-:Y:S01]  /*3d60*/  FADD R3, R13, R10 ;  /* 0x0000000a0d037221 */ /* 0x000fe20000000000 */
[----:B------:R-:W-:-:S03]  /*3d70*/  FADD R5, R12, R11 ;  /* 0x0000000b0c057221 */ /* 0x000fc60000000000 */
        /* <DEDUP_REMOVED lines=20> */
[----:B------:R-:W-:-:S05]  /*3ec0*/  FADD R14, |R9|, |R8| ;  /* 0x40000008090e7221 */ /* 0x000fca0000000200 */
[----:B------:R-:W-:Y:S01]  /*3ed0*/  IADD3 R13, PT, PT, R14, 0x1800000, RZ ;  /* 0x018000000e0d7810 */ /* 0x000fe20007ffe0ff */
[----:B0-----:R-:W-:Y:S01]  /*3ee0*/  FADD R11, R12, R11 ;  /* 0x0000000b0c0b7221 */ /* 0x001fe20000000000 */
[----:B-1----:R-:W-:-:S04]  /*3ef0*/  FADD R17, R16, R17 ;  /* 0x0000001110117221 */ /* 0x002fc80000000000 */
[----:B------:R-:W0:Y:S04]  /*3f00*/  SHFL.BFLY PT, R2, R11, 0x1, 0x1f ;  /* 0x0c201f000b027f89 */ /* 0x000e2800000e0000 */
        /* <DEDUP_REMOVED lines=10> */
.L_x_21:
[----:B------:R-:W0:Y:S02]  /*3fb0*/  MUFU.RCP R15, R14 ;  /* 0x0000000e000f7308 */ /* 0x000e240000001000 */
[----:B0-----:R-:W-:-:S04]  /*3fc0*/  FFMA R10, R14, R15, -1 ;  /* 0xbf8000000e0a7423 */ /* 0x001fc8000000000f */
[----:B------:R-:W-:-:S04]  /*3fd0*/  FADD.FTZ R10, -R10, -RZ ;  /* 0x800000ff0a0a7221 */ /* 0x000fc80000010100 */
[----:B------:R-:W-:-:S07]  /*3fe0*/  FFMA R15, R15, R10, R15 ;  /* 0x0000000a0f0f7223 */ /* 0x000fce000000000f */
.L_x_22:
[----:B------:R-:W-:Y:S05]  /*3ff0*/  BSYNC.RECONVERGENT B0 ;  /* 0x0000000000007941 */ /* 0x000fea0003800200 */
.L_x_20:
[-C--:B------:R-:W-:Y:S01]  /*4000*/  FMUL R8, R8, R15.reuse ;  /* 0x0000000f08087220 */ /* 0x080fe20000400000 */
[-C--:B------:R-:W-:Y:S01]  /*4010*/  FMUL R9, R9, R15.reuse ;  /* 0x0000000f09097220 */ /* 0x080fe20000400000 */
[----:B------:R-:W-:Y:S01]  /*4020*/  BSSY.RECONVERGENT B0, `(.L_x_23) ;  /* 0x0000011000007945 */ /* 0x000fe20003800200 */
[-C--:B------:R-:W-:Y:S01]  /*4030*/  FMUL R13, R21, R15.reuse ;  /* 0x0000000f150d7220 */ /* 0x080fe20000400000 */
        /* <DEDUP_REMOVED lines=11> */
.L_x_24:
[----:B------:R-:W0:Y:S02]  /*40f0*/  MUFU.RCP R15, R14 ;  /* 0x0000000e000f7308 */ /* 0x000e240000001000 */
[----:B0-----:R-:W-:-:S04]  /*4100*/  FFMA R10, R14, R15, -1 ;  /* 0xbf8000000e0a7423 */ /* 0x001fc8000000000f */
[----:B------:R-:W-:-:S04]  /*4110*/  FADD.FTZ R10, -R10, -RZ ;  /* 0x800000ff0a0a7221 */ /* 0x000fc80000010100 */
[----:B------:R-:W-:-:S07]  /*4120*/  FFMA R15, R15, R10, R15 ;  /* 0x0000000a0f0f7223 */ /* 0x000fce000000000f */
.L_x_25:
[----:B------:R-:W-:Y:S05]  /*4130*/  BSYNC.RECONVERGENT B0 ;  /* 0x0000000000007941 */ /* 0x000fea0003800200 */
.L_x_23:
        /* <DEDUP_REMOVED lines=31> */
[----:B------:R-:W-:Y:S01]  /*4330*/  FADD R7, R7, R4 ;  /* 0x0000000407077221 */ /* 0x000fe20000000000 */
[----:B------:R0:W1:Y:S01]  /*4340*/  MUFU.RSQ R5, R10 ;  /* 0x0000000a00057308 */ /* 0x0000620000001400 */
[----:B------:R-:W-:-:S03]  /*4350*/  IADD3 R0, PT, PT, R10, -0xd000000, RZ ;  /* 0xf30000000a007810 */ /* 0x000fc60007ffe0ff */
[----:B------:R0:W-:Y:S01]  /*4360*/  STG.E.64 desc[UR6][R26.64], R6 ;  /* 0x000000061a007986 */ /* 0x0001e2000c101b06 */
[----:B------:R-:W-:-:S13]  /*4370*/  ISETP.GT.U32.AND P0, PT, R0, 0x727fffff, PT ;  /* 0x727fffff0000780c */ /* 0x000fda0003f04070 */
[----:B01----:R-:W-:Y:S05]  /*4380*/  @!P0 BRA `(.L_x_27) ;  /* 0x0000000000108947 */ /* 0x003fea0003800000 */
[----:B------:R-:W-:-:S07]  /*4390*/  MOV R14, 0x43b0 ;  /* 0x000043b0000e7802 */ /* 0x000fce0000000f00 */
[----:B------:R-:W-:Y:S05]  /*43a0*/  CALL.REL.NOINC `($__internal_1_$__cuda_sm20_sqrt_rn_f32_slowpath) ;  /* 0x0000000400847944 */ /* 0x000fea0003c00000 */
[----:B------:R-:W-:Y:S01]  /*43b0*/  MOV R3, R18 ;  /* 0x0000001200037202 */ /* 0x000fe20000000f00 */
[----:B------:R-:W-:Y:S06]  /*43c0*/  BRA `(.L_x_28) ;  /* 0x0000000000107947 */ /* 0x000fec0003800000 */
.L_x_27:
[----:B------:R-:W-:Y:S01]  /*43d0*/  FMUL.FTZ R3, R10, R5 ;  /* 0x000000050a037220 */ /* 0x000fe20000410000 */
[----:B------:R-:W-:-:S03]  /*43e0*/  FMUL.FTZ R4, R5, 0.5 ;  /* 0x3f00000005047820 */ /* 0x000fc60000410000 */
[----:B------:R-:W-:-:S04]  /*43f0*/  FFMA R0, -R3, R3, R10 ;  /* 0x0000000303007223 */ /* 0x000fc8000000010a */
[----:B------:R-:W-:-:S07]  /*4400*/  FFMA R3, R0, R4, R3 ;  /* 0x0000000400037223 */ /* 0x000fce0000000003 */
.L_x_28:
[----:B------:R-:W-:Y:S05]  /*4410*/  BSYNC.RECONVERGENT B0 ;  /* 0x0000000000007941 */ /* 0x000fea0003800200 */
.L_x_26:
        /* <DEDUP_REMOVED lines=13> */
.L_x_30:
[----:B------:R-:W-:Y:S05]  /*44f0*/  BSYNC.RECONVERGENT B0 ;  /* 0x0000000000007941 */ /* 0x000fea0003800200 */
.L_x_29:
        /* <DEDUP_REMOVED lines=13> */
.L_x_32:
[----:B------:R-:W-:Y:S05]  /*45d0*/  BSYNC.RECONVERGENT B0 ;  /* 0x0000000000007941 */ /* 0x000fea0003800200 */
.L_x_31:
[----:B------:R-:W2:Y:S01]  /*45e0*/  LDG.E.64 R2, desc[UR6][R24.64] ;  /* 0x0000000618027981 */ /* 0x000ea2000c1e1b00 */
[C---:B------:R-:W-:Y:S01]  /*45f0*/  FMUL R5, R7.reuse, R10 ;  /* 0x0000000a07057220 */ /* 0x040fe20000400000 */
[----:B------:R-:W-:-:S03]  /*4600*/  FMUL R7, R7, R0 ;  /* 0x0000000007077220 */ /* 0x000fc60000400000 */
[C---:B------:R-:W-:Y:S01]  /*4610*/  FFMA R5, R6.reuse, R0, -R5 ;  /* 0x0000000006057223 */ /* 0x040fe20000000805 */
[----:B------:R-:W-:-:S03]  /*4620*/  FFMA R6, R6, R10, R7 ;  /* 0x0000000a06067223 */ /* 0x000fc60000000007 */
[----:B--2---:R-:W-:Y:S01]  /*4630*/  FADD R2, R2, R5 ;  /* 0x0000000502027221 */ /* 0x004fe20000000000 */
[----:B------:R-:W-:-:S05]  /*4640*/  FADD R3, R3, R6 ;  /* 0x0000000603037221 */ /* 0x000fca0000000000 */
[----:B------:R-:W-:Y:S01]  /*4650*/  STG.E.64 desc[UR6][R24.64], R2 ;  /* 0x0000000218007986 */ /* 0x000fe2000c101b06 */
[----:B------:R-:W-:Y:S05]  /*4660*/  EXIT ;  /* 0x000000000000794d */ /* 0x000fea0003800000 */
        .weak           $__internal_0_$__cuda_sm20_rcp_rn_f32_slowpath
        .type           $__internal_0_$__cuda_sm20_rcp_rn_f32_slowpath,@function
        .size           $__internal_0_$__cuda_sm20_rcp_rn_f32_slowpath,($__internal_1_$__cuda_sm20_sqrt_rn_f32_slowpath - $__internal_0_$__cuda_sm20_rcp_rn_f32_slowpath)
$__internal_0_$__cuda_sm20_rcp_rn_f32_slowpath:
[----:B------:R-:W-:Y:S01]  /*4670*/  SHF.L.U32 R15, R10, 0x1, RZ ;  /* 0x000000010a0f7819 */ /* 0x000fe200000006ff */
[----:B------:R-:W-:Y:S03]  /*4680*/  BSSY.RECONVERGENT B1, `(.L_x_33) ;  /* 0x0000030000017945 */ /* 0x000fe60003800200 */
[----:B------:R-:W-:-:S04]  /*4690*/  SHF.R.U32.HI R15, RZ, 0x18, R15 ;  /* 0x00000018ff0f7819 */ /* 0x000fc8000001160f */
[----:B------:R-:W-:-:S13]  /*46a0*/  ISETP.NE.U32.AND P0, PT, R15, RZ, PT ;  /* 0x000000ff0f00720c */ /* 0x000fda0003f05070 */
[----:B------:R-:W-:Y:S05]  /*46b0*/  @P0 BRA `(.L_x_34) ;  /* 0x0000000000280947 */ /* 0x000fea0003800000 */
[----:B------:R-:W-:-:S04]  /*46c0*/  SHF.L.U32 R11, R10, 0x1, RZ ;  /* 0x000000010a0b7819 */ /* 0x000fc800000006ff */
[----:B------:R-:W-:-:S13]  /*46d0*/  ISETP.NE.AND P0, PT, R11, RZ, PT ;  /* 0x000000ff0b00720c */ /* 0x000fda0003f05270 */
[----:B------:R-:W-:Y:S01]  /*46e0*/  @P0 FFMA R16, R10, 1.84467440737095516160e+19, RZ ;  /* 0x5f8000000a100823 */ /* 0x000fe200000000ff */
[----:B------:R-:W-:Y:S08]  /*46f0*/  @!P0 MUFU.RCP R15, R10 ;  /* 0x0000000a000f8308 */ /* 0x000ff00000001000 */
[----:B------:R-:W0:Y:S02]  /*4700*/  @P0 MUFU.RCP R11, R16 ;  /* 0x00000010000b0308 */ /* 0x000e240000001000 */
[----:B0-----:R-:W-:-:S04]  /*4710*/  @P0 FFMA R18, R16, R11, -1 ;  /* 0xbf80000010120423 */ /* 0x001fc8000000000b */
[----:B------:R-:W-:-:S04]  /*4720*/  @P0 FADD.FTZ R18, -R18, -RZ ;  /* 0x800000ff12120221 */ /* 0x000fc80000010100 */
[----:B------:R-:W-:-:S04]  /*4730*/  @P0 FFMA R18, R11, R18, R11 ;  /* 0x000000120b120223 */ /* 0x000fc8000000000b */
[----:B------:R-:W-:Y:S01]  /*4740*/  @P0 FFMA R15, R18, 1.84467440737095516160e+19, RZ ;  /* 0x5f800000120f0823 */ /* 0x000fe200000000ff */
[----:B------:R-:W-:Y:S06]  /*4750*/  BRA `(.L_x_35) ;  /* 0x0000000000887947 */ /* 0x000fec0003800000 */
.L_x_34:
[----:B------:R-:W-:-:S04]  /*4760*/  IADD3 R16, PT, PT, R15, -0xfd, RZ ;  /* 0xffffff030f107810 */ /* 0x000fc80007ffe0ff */
[----:B------:R-:W-:-:S13]  /*4770*/  ISETP.GT.U32.AND P0, PT, R16, 0x1, PT ;  /* 0x000000011000780c */ /* 0x000fda0003f04070 */
[----:B------:R-:W-:Y:S05]  /*4780*/  @P0 BRA `(.L_x_36) ;  /* 0x0000000000780947 */ /* 0x000fea0003800000 */
[----:B------:R-:W-:-:S04]  /*4790*/  LOP3.LUT R31, R10, 0x7fffff, RZ, 0xc0, !PT ;  /* 0x007fffff0a1f7812 */ /* 0x000fc800078ec0ff */
[----:B------:R-:W-:-:S04]  /*47a0*/  LOP3.LUT R31, R31, 0x3f800000, RZ, 0xfc, !PT ;  /* 0x3f8000001f1f7812 */ /* 0x000fc800078efcff */
[----:B------:R-:W0:Y:S02]  /*47b0*/  MUFU.RCP R18, R31 ;  /* 0x0000001f00127308 */ /* 0x000e240000001000 */
[----:B0-----:R-:W-:-:S04]  /*47c0*/  FFMA R17, R31, R18, -1 ;  /* 0xbf8000001f117423 */ /* 0x001fc80000000012 */
[----:B------:R-:W-:-:S04]  /*47d0*/  FADD.FTZ R17, -R17, -RZ ;  /* 0x800000ff11117221 */ /* 0x000fc80000010100 */
[CCC-:B------:R-:W-:Y:S01]  /*47e0*/  FFMA.RM R11, R18.reuse, R17.reuse, R18.reuse ;  /* 0x00000011120b7223 */ /* 0x1c0fe20000004012 */
[----:B------:R-:W-:Y:S01]  /*47f0*/  FFMA.RP R18, R18, R17, R18 ;  /* 0x0000001112127223 */ /* 0x000fe20000008012 */
[----:B------:R-:W-:-:S04]  /*4800*/  HFMA2 R17, -RZ, RZ, 0, 1.78813934326171875e-07 ;  /* 0x00000003ff117431 */ /* 0x000fc800000001ff */
[C---:B------:R-:W-:Y:S02]  /*4810*/  FSETP.NEU.FTZ.AND P0, PT, R11.reuse, R18, PT ;  /* 0x000000120b00720b */ /* 0x040fe40003f1d000 */
[----:B------:R-:W-:Y:S02]  /*4820*/  LOP3.LUT R11, R11, 0x7fffff, RZ, 0xc0, !PT ;  /* 0x007fffff0b0b7812 */ /* 0x000fe400078ec0ff */
[----:B------:R-:W-:Y:S02]  /*4830*/  SEL R18, RZ, 0xffffffff, !P0 ;  /* 0xffffffffff127807 */ /* 0x000fe40004000000 */
[----:B------:R-:W-:Y:S02]  /*4840*/  SHF.L.U32 R20, R17, R16, RZ ;  /* 0x0000001011147219 */ /* 0x000fe400000006ff */
[----:B------:R-:W-:Y:S02]  /*4850*/  LOP3.LUT R11, R11, 0x800000, RZ, 0xfc, !PT ;  /* 0x008000000b0b7812 */ /* 0x000fe400078efcff */
[----:B------:R-:W-:-:S02]  /*4860*/  IADD3 R18, PT, PT, -R18, RZ, RZ ;  /* 0x000000ff12127210 */ /* 0x000fc40007ffe1ff */
[----:B------:R-:W-:Y:S02]  /*4870*/  LOP3.LUT R17, R20, R11, RZ, 0xc0, !PT ;  /* 0x0000000b14117212 */ /* 0x000fe400078ec0ff */
[-C--:B------:R-:W-:Y:S02]  /*4880*/  LOP3.LUT P1, RZ, R18, R16.reuse, R11, 0xf8, !PT ;  /* 0x0000001012ff7212 */ /* 0x080fe4000782f80b */
[----:B------:R-:W-:-:S04]  /*4890*/  SHF.R.U32.HI R17, RZ, R16, R17 ;  /* 0x00000010ff117219 */ /* 0x000fc80000011611 */
[C---:B------:R-:W-:Y:S02]  /*48a0*/  LOP3.LUT P0, RZ, R17.reuse, 0x1, RZ, 0xc0, !PT ;  /* 0x0000000111ff7812 */ /* 0x040fe4000780c0ff */
[----:B------:R-:W-:-:S04]  /*48b0*/  LOP3.LUT P2, RZ, R17, 0x2, RZ, 0xc0, !PT ;  /* 0x0000000211ff7812 */ /* 0x000fc8000784c0ff */
[----:B------:R-:W-:Y:S02]  /*48c0*/  PLOP3.LUT P0, PT, P0, P1, P2, 0xe0, 0x0 ;  /* 0x000000000000781c */ /* 0x000fe40000703c20 */
[----:B------:R-:W-:Y:S02]  /*48d0*/  LOP3.LUT P1, RZ, R10, 0x7fffff, RZ, 0xc0, !PT ;  /* 0x007fffff0aff7812 */ /* 0x000fe4000782c0ff */
[----:B------:R-:W-:-:S04]  /*48e0*/  SEL R16, RZ, 0x1, !P0 ;  /* 0x00000001ff107807 */ /* 0x000fc80004000000 */
[----:B------:R-:W-:-:S04]  /*48f0*/  IADD3 R16, PT, PT, -R16, RZ, RZ ;  /* 0x000000ff10107210 */ /* 0x000fc80007ffe1ff */
[----:B------:R-:W-:Y:S02]  /*4900*/  ISETP.GE.AND P0, PT, R16, RZ, PT ;  /* 0x000000ff1000720c */ /* 0x000fe40003f06270 */
[----:B------:R-:W-:-:S04]  /*4910*/  IADD3 R16, PT, PT, R15, -0xfc, RZ ;  /* 0xffffff040f107810 */ /* 0x000fc80007ffe0ff */
[----:B------:R-:W-:-:S07]  /*4920*/  SHF.R.U32.HI R11, RZ, R16, R11 ;  /* 0x00000010ff0b7219 */ /* 0x000fce000001160b */
[----:B------:R-:W-:-:S04]  /*4930*/  @!P0 IADD3 R11, PT, PT, R11, 0x1, RZ ;  /* 0x000000010b0b8810 */ /* 0x000fc80007ffe0ff */
[----:B------:R-:W-:-:S04]  /*4940*/  @!P1 SHF.L.U32 R11, R11, 0x1, RZ ;  /* 0x000000010b0b9819 */ /* 0x000fc800000006ff */
[----:B------:R-:W-:Y:S01]  /*4950*/  LOP3.LUT R15, R11, 0x80000000, R10, 0xf8, !PT ;  /* 0x800000000b0f7812 */ /* 0x000fe200078ef80a */
[----:B------:R-:W-:Y:S06]  /*4960*/  BRA `(.L_x_35) ;  /* 0x0000000000047947 */ /* 0x000fec0003800000 */
.L_x_36:
[----:B------:R0:W1:Y:S02]  /*4970*/  MUFU.RCP R15, R10 ;  /* 0x0000000a000f7308 */ /* 0x0000640000001000 */
.L_x_35:
[----:B------:R-:W-:Y:S05]  /*4980*/  BSYNC.RECONVERGENT B1 ;  /* 0x0000000000017941 */ /* 0x000fea0003800200 */
.L_x_33:
[----:B------:R-:W-:Y:S01]  /*4990*/  HFMA2 R11, -RZ, RZ, 0, 0 ;  /* 0x00000000ff0b7431 */ /* 0x000fe200000001ff */
[----:B0-----:R-:W-:-:S04]  /*49a0*/  MOV R10, R14 ;  /* 0x0000000e000a7202 */ /* 0x001fc80000000f00 */
[----:B-1----:R-:W-:Y:S05]  /*49b0*/  RET.REL.NODEC R10 `(_Z5CRVecP6float2S0_S0_S0_) ;  /* 0xffffffb40a907950 */ /* 0x002fea0003c3ffff */
        .weak           $__internal_1_$__cuda_sm20_sqrt_rn_f32_slowpath
        .type           $__internal_1_$__cuda_sm20_sqrt_rn_f32_slowpath,@function
        .size           $__internal_1_$__cuda_sm20_sqrt_rn_f32_slowpath,($__internal_2_$__cuda_sm3x_div_rn_noftz_f32_slowpath - $__internal_1_$__cuda_sm20_sqrt_rn_f32_slowpath)
$__internal_1_$__cuda_sm20_sqrt_rn_f32_slowpath:
[----:B------:R-:W-:-:S13]  /*49c0*/  LOP3.LUT P0, RZ, R10, 0x7fffffff, RZ, 0xc0, !PT ;  /* 0x7fffffff0aff7812 */ /* 0x000fda000780c0ff */
[----:B------:R-:W-:Y:S01]  /*49d0*/  @!P0 MOV R18, R10 ;  /* 0x0000000a00128202 */ /* 0x000fe20000000f00 */
[----:B------:R-:W-:Y:S06]  /*49e0*/  @!P0 BRA `(.L_x_37) ;  /* 0x0000000000408947 */ /* 0x000fec0003800000 */
[----:B------:R-:W-:-:S13]  /*49f0*/  FSETP.GEU.FTZ.AND P0, PT, R10, RZ, PT ;  /* 0x000000ff0a00720b */ /* 0x000fda0003f1e000 */
[----:B------:R-:W-:Y:S01]  /*4a00*/  @!P0 MOV R18, 0x7fffffff ;  /* 0x7fffffff00128802 */ /* 0x000fe20000000f00 */
[----:B------:R-:W-:Y:S06]  /*4a10*/  @!P0 BRA `(.L_x_37) ;  /* 0x0000000000348947 */ /* 0x000fec0003800000 */
[----:B------:R-:W-:-:S13]  /*4a20*/  FSETP.GTU.FTZ.AND P0, PT, |R10|, +INF , PT ;  /* 0x7f8000000a00780b */ /* 0x000fda0003f1c200 */
[----:B------:R-:W-:Y:S01]  /*4a30*/  @P0 FADD.FTZ R18, R10, 1 ;  /* 0x3f8000000a120421 */ /* 0x000fe20000010000 */
[----:B------:R-:W-:Y:S06]  /*4a40*/  @P0 BRA `(.L_x_37) ;  /* 0x0000000000280947 */ /* 0x000fec0003800000 */
[----:B------:R-:W-:-:S13]  /*4a50*/  FSETP.NEU.FTZ.AND P0, PT, |R10|, +INF , PT ;  /* 0x7f8000000a00780b */ /* 0x000fda0003f1d200 */
[----:B------:R-:W-:-:S04]  /*4a60*/  @P0 FFMA R17, R10, 1.84467440737095516160e+19, RZ ;  /* 0x5f8000000a110823 */ /* 0x000fc800000000ff */
[----:B------:R-:W0:Y:S02]  /*4a70*/  @P0 MUFU.RSQ R18, R17 ;  /* 0x0000001100120308 */ /* 0x000e240000001400 */
[----:B0-----:R-:W-:Y:S01]  /*4a80*/  @P0 FMUL.FTZ R16, R17, R18 ;  /* 0x0000001211100220 */ /* 0x001fe20000410000 */
[----:B------:R-:W-:Y:S01]  /*4a90*/  @P0 FMUL.FTZ R11, R18, 0.5 ;  /* 0x3f000000120b0820 */ /* 0x000fe20000410000 */
[----:B------:R-:W-:Y:S02]  /*4aa0*/  @!P0 MOV R18, R10 ;  /* 0x0000000a00128202 */ /* 0x000fe40000000f00 */
[----:B------:R-:W-:-:S04]  /*4ab0*/  @P0 FADD.FTZ R15, -R16, -RZ ;  /* 0x800000ff100f0221 */ /* 0x000fc80000010100 */
[----:B------:R-:W-:-:S04]  /*4ac0*/  @P0 FFMA R15, R16, R15, R17 ;  /* 0x0000000f100f0223 */ /* 0x000fc80000000011 */
[----:B------:R-:W-:-:S04]  /*4ad0*/  @P0 FFMA R11, R15, R11, R16 ;  /* 0x0000000b0f0b0223 */ /* 0x000fc80000000010 */
[----:B------:R-:W-:-:S07]  /*4ae0*/  @P0 FMUL.FTZ R18, R11, 2.3283064365386962891e-10 ;  /* 0x2f8000000b120820 */ /* 0x000fce0000410000 */
.L_x_37:
[----:B------:R-:W-:-:S04]  /*4af0*/  HFMA2 R15, -RZ, RZ, 0, 0 ;  /* 0x00000000ff0f7431 */ /* 0x000fc800000001ff */
[----:B------:R-:W-:Y:S05]  /*4b00*/  RET.REL.NODEC R14 `(_Z5CRVecP6float2S0_S0_S0_) ;  /* 0xffffffb40e3c7950 */ /* 0x000fea0003c3ffff */
        .weak           $__internal_2_$__cuda_sm3x_div_rn_noftz_f32_slowpath
        .type           $__internal_2_$__cuda_sm3x_div_rn_noftz_f32_slowpath,@function
        .size           $__internal_2_$__cuda_sm3x_div_rn_noftz_f32_slowpath,(.L_x_53 - $__internal_2_$__cuda_sm3x_div_rn_noftz_f32_slowpath)
$__internal_2_$__cuda_sm3x_div_rn_noftz_f32_slowpath:
[----:B------:R-:W-:Y:S01]  /*4b10*/  SHF.R.U32.HI R15, RZ, 0x17, R28 ;  /* 0x00000017ff0f7819 */ /* 0x000fe2000001161c */
[----:B------:R-:W-:Y:S01]  /*4b20*/  BSSY.RECONVERGENT B1, `(.L_x_38) ;  /* 0x0000064000017945 */ /* 0x000fe20003800200 */
[----:B------:R-:W-:Y:S02]  /*4b30*/  SHF.R.U32.HI R20, RZ, 0x17, R21 ;  /* 0x00000017ff147819 */ /* 0x000fe40000011615 */
[----:B------:R-:W-:Y:S02]  /*4b40*/  LOP3.LUT R15, R15, 0xff, RZ, 0xc0, !PT ;  /* 0x000000ff0f0f7812 */ /* 0x000fe400078ec0ff */
[----:B------:R-:W-:Y:S02]  /*4b50*/  LOP3.LUT R20, R20, 0xff, RZ, 0xc0, !PT ;  /* 0x000000ff14147812 */ /* 0x000fe400078ec0ff */
[----:B------:R-:W-:Y:S02]  /*4b60*/  IADD3 R10, PT, PT, R15, -0x1, RZ ;  /* 0xffffffff0f0a7810 */ /* 0x000fe40007ffe0ff */
[----:B------:R-:W-:-:S02]  /*4b70*/  IADD3 R11, PT, PT, R20, -0x1, RZ ;  /* 0xffffffff140b7810 */ /* 0x000fc40007ffe0ff */
[----:B------:R-:W-:Y:S02]  /*4b80*/  ISETP.GT.U32.AND P0, PT, R10, 0xfd, PT ;  /* 0x000000fd0a00780c */ /* 0x000fe40003f04070 */
[----:B------:R-:W-:Y:S02]  /*4b90*/  MOV R16, R28 ;  /* 0x0000001c00107202 */ /* 0x000fe40000000f00 */
[----:B------:R-:W-:-:S13]  /*4ba0*/  ISETP.GT.U32.OR P0, PT, R11, 0xfd, P0 ;  /* 0x000000fd0b00780c */ /* 0x000fda0000704470 */
[----:B------:R-:W-:Y:S01]  /*4bb0*/  @!P0 MOV R19, RZ ;  /* 0x000000ff00138202 */ /* 0x000fe20000000f00 */
[----:B------:R-:W-:Y:S06]  /*4bc0*/  @!P0 BRA `(.L_x_39) ;  /* 0x00000000005c8947 */ /* 0x000fec0003800000 */
[----:B------:R-:W-:Y:S02]  /*4bd0*/  FSETP.GTU.FTZ.AND P0, PT, |R21|, +INF , PT ;  /* 0x7f8000001500780b */ /* 0x000fe40003f1c200 */
[----:B------:R-:W-:-:S04]  /*4be0*/  FSETP.GTU.FTZ.AND P1, PT, |R28|, +INF , PT ;  /* 0x7f8000001c00780b */ /* 0x000fc80003f3c200 */
[----:B------:R-:W-:-:S13]  /*4bf0*/  PLOP3.LUT P0, PT, P0, P1, PT, 0xf8, 0x8f ;  /* 0x00000000008f781c */ /* 0x000fda0000703f70 */
[----:B------:R-:W-:Y:S05]  /*4c00*/  @P0 BRA `(.L_x_40) ;  /* 0x0000000400500947 */ /* 0x000fea0003800000 */
[----:B------:R-:W-:-:S13]  /*4c10*/  LOP3.LUT P0, RZ, R16, 0x7fffffff, R21, 0xc8, !PT ;  /* 0x7fffffff10ff7812 */ /* 0x000fda000780c815 */
[----:B------:R-:W-:Y:S05]  /*4c20*/  @!P0 BRA `(.L_x_41) ;  /* 0x0000000400408947 */ /* 0x000fea0003800000 */
[C---:B------:R-:W-:Y:S02]  /*4c30*/  FSETP.NEU.FTZ.AND P2, PT, |R21|.reuse, +INF , PT ;  /* 0x7f8000001500780b */ /* 0x040fe40003f5d200 */
[----:B------:R-:W-:Y:S02]  /*4c40*/  FSETP.NEU.FTZ.AND P1, PT, |R28|, +INF , PT ;  /* 0x7f8000001c00780b */ /* 0x000fe40003f3d200 */
[----:B------:R-:W-:-:S11]  /*4c50*/  FSETP.NEU.FTZ.AND P0, PT, |R21|, +INF , PT ;  /* 0x7f8000001500780b */ /* 0x000fd60003f1d200 */
[----:B------:R-:W-:Y:S05]  /*4c60*/  @!P1 BRA !P2, `(.L_x_41) ;  /* 0x0000000400309947 */ /* 0x000fea0005000000 */
[----:B------:R-:W-:-:S04]  /*4c70*/  LOP3.LUT P2, RZ, R21, 0x7fffffff, RZ, 0xc0, !PT ;  /* 0x7fffffff15ff7812 */ /* 0x000fc8000784c0ff */
[----:B------:R-:W-:-:S13]  /*4c80*/  PLOP3.LUT P1, PT, P1, P2, PT, 0x2f, 0xf2 ;  /* 0x0000000000f2781c */ /* 0x000fda0000f24577 */
[----:B------:R-:W-:Y:S05]  /*4c90*/  @P1 BRA `(.L_x_42) ;  /* 0x00000004001c1947 */ /* 0x000fea0003800000 */
[----:B------:R-:W-:-:S04]  /*4ca0*/  LOP3.LUT P1, RZ, R16, 0x7fffffff, RZ, 0xc0, !PT ;  /* 0x7fffffff10ff7812 */ /* 0x000fc8000782c0ff */
[----:B------:R-:W-:-:S13]  /*4cb0*/  PLOP3.LUT P0, PT, P0, P1, PT, 0x2f, 0xf2 ;  /* 0x0000000000f2781c */ /* 0x000fda0000702577 */
[----:B------:R-:W-:Y:S05]  /*4cc0*/  @P0 BRA `(.L_x_43) ;  /* 0x0000000400040947 */ /* 0x000fea0003800000 */
[----:B------:R-:W-:Y:S02]  /*4cd0*/  ISETP.GE.AND P0, PT, R11, RZ, PT ;  /* 0x000000ff0b00720c */ /* 0x000fe40003f06270 */
[----:B------:R-:W-:-:S11]  /*4ce0*/  ISETP.GE.AND P1, PT, R10, RZ, PT ;  /* 0x000000ff0a00720c */ /* 0x000fd60003f26270 */
[----:B------:R-:W-:Y:S01]  /*4cf0*/  @P0 MOV R19, RZ ;  /* 0x000000ff00130202 */ /* 0x000fe20000000f00 */
[----:B------:R-:W-:Y:S01]  /*4d00*/  @!P0 FFMA R21, R21, 1.84467440737095516160e+19, RZ ;  /* 0x5f80000015158823 */ /* 0x000fe200000000ff */
[----:B------:R-:W-:Y:S01]  /*4d10*/  @!P0 MOV R19, 0xffffffc0 ;  /* 0xffffffc000138802 */ /* 0x000fe20000000f00 */
[----:B------:R-:W-:-:S03]  /*4d20*/  @!P1 FFMA R16, R28, 1.84467440737095516160e+19, RZ ;  /* 0x5f8000001c109823 */ /* 0x000fc600000000ff */
[----:B------:R-:W-:-:S07]  /*4d30*/  @!P1 IADD3 R19, PT, PT, R19, 0x40, RZ ;  /* 0x0000004013139810 */ /* 0x000fce0007ffe0ff */
.L_x_39:
[----:B------:R-:W-:Y:S01]  /*4d40*/  LEA R29, R15, 0xc0800000, 0x17 ;  /* 0xc08000000f1d7811 */ /* 0x000fe200078eb8ff */
[----:B------:R-:W-:Y:S01]  /*4d50*/  BSSY.RECONVERGENT B2, `(.L_x_44) ;  /* 0x0000036000027945 */ /* 0x000fe20003800200 */
[----:B------:R-:W-:Y:S02]  /*4d60*/  IADD3 R20, PT, PT, R20, -0x7f, RZ ;  /* 0xffffff8114147810 */ /* 0x000fe40007ffe0ff */
[----:B------:R-:W-:-:S03]  /*4d70*/  IADD3 R29, PT, PT, -R29, R16, RZ ;  /* 0x000000101d1d7210 */ /* 0x000fc60007ffe1ff */
[----:B------:R-:W-:Y:S01]  /*4d80*/  IMAD R18, R20, -0x800000, R21 ;  /* 0xff80000014127824 */ /* 0x000fe200078e0215 */
[----:B------:R-:W0:Y:S01]  /*4d90*/  MUFU.RCP R17, R29 ;  /* 0x0000001d00117308 */ /* 0x000e220000001000 */
[----:B------:R-:W-:-:S04]  /*4da0*/  FADD.FTZ R11, -R29, -RZ ;  /* 0x800000ff1d0b7221 */ /* 0x000fc80000010100 */
[----:B0-----:R-:W-:-:S04]  /*4db0*/  FFMA R10, R17, R11, 1 ;  /* 0x3f800000110a7423 */ /* 0x001fc8000000000b */
[----:B------:R-:W-:-:S04]  /*4dc0*/  FFMA R10, R17, R10, R17 ;  /* 0x0000000a110a7223 */ /* 0x000fc80000000011 */
[----:B------:R-:W-:-:S04]  /*4dd0*/  FFMA R17, R18, R10, RZ ;  /* 0x0000000a12117223 */ /* 0x000fc800000000ff */
[----:B------:R-:W-:-:S04]  /*4de0*/  FFMA R16, R11, R17, R18 ;  /* 0x000000110b107223 */ /* 0x000fc80000000012 */
[----:B------:R-:W-:Y:S01]  /*4df0*/  FFMA R17, R10, R16, R17 ;  /* 0x000000100a117223 */ /* 0x000fe20000000011 */
[----:B------:R-:W-:-:S03]  /*4e00*/  IADD3 R16, PT, PT, R20, 0x7f, -R15 ;  /* 0x0000007f14107810 */ /* 0x000fc60007ffe80f */
[----:B------:R-:W-:Y:S01]  /*4e10*/  FFMA R18, R11, R17, R18 ;  /* 0x000000110b127223 */ /* 0x000fe20000000012 */
[----:B------:R-:W-:-:S03]  /*4e20*/  IADD3 R16, PT, PT, R16, R19, RZ ;  /* 0x0000001310107210 */ /* 0x000fc60007ffe0ff */
[----:B------:R-:W-:-:S05]  /*4e30*/  FFMA R11, R10, R18, R17 ;  /* 0x000000120a0b7223 */ /* 0x000fca0000000011 */
[----:B------:R-:W-:-:S04]  /*4e40*/  SHF.R.U32.HI R15, RZ, 0x17, R11 ;  /* 0x00000017ff0f7819 */ /* 0x000fc8000001160b */
[----:B------:R-:W-:-:S04]  /*4e50*/  LOP3.LUT R15, R15, 0xff, RZ, 0xc0, !PT ;  /* 0x000000ff0f0f7812 */ /* 0x000fc800078ec0ff */
[----:B------:R-:W-:-:S04]  /*4e60*/  IADD3 R15, PT, PT, R15, R16, RZ ;  /* 0x000000100f0f7210 */ /* 0x000fc80007ffe0ff */
[----:B------:R-:W-:-:S04]  /*4e70*/  IADD3 R19, PT, PT, R15, -0x1, RZ ;  /* 0xffffffff0f137810 */ /* 0x000fc80007ffe0ff */
[----:B------:R-:W-:-:S13]  /*4e80*/  ISETP.GE.U32.AND P0, PT, R19, 0xfe, PT ;  /* 0x000000fe1300780c */ /* 0x000fda0003f06070 */
[----:B------:R-:W-:Y:S05]  /*4e90*/  @!P0 BRA `(.L_x_45) ;  /* 0x0000000000808947 */ /* 0x000fea0003800000 */
[----:B------:R-:W-:-:S13]  /*4ea0*/  ISETP.GT.AND P0, PT, R15, 0xfe, PT ;  /* 0x000000fe0f00780c */ /* 0x000fda0003f04270 */
[----:B------:R-:W-:Y:S05]  /*4eb0*/  @P0 BRA `(.L_x_46) ;  /* 0x00000000006c0947 */ /* 0x000fea0003800000 */
[----:B------:R-:W-:-:S13]  /*4ec0*/  ISETP.GE.AND P0, PT, R15, 0x1, PT ;  /* 0x000000010f00780c */ /* 0x000fda0003f06270 */
[----:B------:R-:W-:Y:S05]  /*4ed0*/  @P0 BRA `(.L_x_47) ;  /* 0x0000000000740947 */ /* 0x000fea0003800000 */
[----:B------:R-:W-:Y:S02]  /*4ee0*/  ISETP.GE.AND P0, PT, R15, -0x18, PT ;  /* 0xffffffe80f00780c */ /* 0x000fe40003f06270 */
[----:B------:R-:W-:-:S11]  /*4ef0*/  LOP3.LUT R11, R11, 0x80000000, RZ, 0xc0, !PT ;  /* 0x800000000b0b7812 */ /* 0x000fd600078ec0ff */
[----:B------:R-:W-:Y:S05]  /*4f00*/  @!P0 BRA `(.L_x_47) ;  /* 0x0000000000688947 */ /* 0x000fea0003800000 */
[CCC-:B------:R-:W-:Y:S01]  /*4f10*/  FFMA.RZ R16, R10.reuse, R18.reuse, R17.reuse ;  /* 0x000000120a107223 */ /* 0x1c0fe2000000c011 */
[CCC-:B------:R-:W-:Y:S01]  /*4f20*/  FFMA.RP R19, R10.reuse, R18.reuse, R17.reuse ;  /* 0x000000120a137223 */ /* 0x1c0fe20000008011 */
[----:B------:R-:W-:Y:S01]  /*4f30*/  FFMA.RM R18, R10, R18, R17 ;  /* 0x000000120a127223 */ /* 0x000fe20000004011 */
[C---:B------:R-:W-:Y:S02]  /*4f40*/  IADD3 R10, PT, PT, R15.reuse, 0x20, RZ ;  /* 0x000000200f0a7810 */ /* 0x040fe40007ffe0ff */
[----:B------:R-:W-:Y:S02]  /*4f50*/  LOP3.LUT R16, R16, 0x7fffff, RZ, 0xc0, !PT ;  /* 0x007fffff10107812 */ /* 0x000fe400078ec0ff */
[C---:B------:R-:W-:Y:S02]  /*4f60*/  ISETP.NE.AND P2, PT, R15.reuse, RZ, PT ;  /* 0x000000ff0f00720c */ /* 0x040fe40003f45270 */
[----:B------:R-:W-:Y:S02]  /*4f70*/  LOP3.LUT R17, R16, 0x800000, RZ, 0xfc, !PT ;  /* 0x0080000010117812 */ /* 0x000fe400078efcff */
[----:B------:R-:W-:-:S02]  /*4f80*/  ISETP.NE.AND P1, PT, R15, RZ, PT ;  /* 0x000000ff0f00720c */ /* 0x000fc40003f25270 */
[----:B------:R-:W-:Y:S02]  /*4f90*/  IADD3 R15, PT, PT, -R15, RZ, RZ ;  /* 0x000000ff0f0f7210 */ /* 0x000fe40007ffe1ff */
[----:B------:R-:W-:Y:S02]  /*4fa0*/  SHF.L.U32 R10, R17, R10, RZ ;  /* 0x0000000a110a7219 */ /* 0x000fe400000006ff */
[----:B------:R-:W-:Y:S02]  /*4fb0*/  FSETP.NEU.FTZ.AND P0, PT, R19, R18, PT ;  /* 0x000000121300720b */ /* 0x000fe40003f1d000 */
[----:B------:R-:W-:Y:S02]  /*4fc0*/  SEL R16, R15, RZ, P2 ;  /* 0x000000ff0f107207 */ /* 0x000fe40001000000 */
[----:B------:R-:W-:Y:S02]  /*4fd0*/  ISETP.NE.AND P1, PT, R10, RZ, P1 ;  /* 0x000000ff0a00720c */ /* 0x000fe40000f25270 */
[----:B------:R-:W-:-:S02]  /*4fe0*/  SHF.R.U32.HI R17, RZ, R16, R17 ;  /* 0x00000010ff117219 */ /* 0x000fc40000011611 */
[----:B------:R-:W-:Y:S02]  /*4ff0*/  PLOP3.LUT P0, PT, P0, P1, PT, 0xf8, 0x8f ;  /* 0x00000000008f781c */ /* 0x000fe40000703f70 */
[----:B------:R-:W-:Y:S02]  /*5000*/  SHF.R.U32.HI R15, RZ, 0x1, R17 ;  /* 0x00000001ff0f7819 */ /* 0x000fe40000011611 */
[----:B------:R-:W-:-:S04]  /*5010*/  SEL R10, RZ, 0x1, !P0 ;  /* 0x00000001ff0a7807 */ /* 0x000fc80004000000 */
[----:B------:R-:W-:-:S04]  /*5020*/  LOP3.LUT R10, R10, 0x1, R15, 0xf8, !PT ;  /* 0x000000010a0a7812 */ /* 0x000fc800078ef80f */
[----:B------:R-:W-:-:S04]  /*5030*/  LOP3.LUT R10, R10, R17, RZ, 0xc0, !PT ;  /* 0x000000110a0a7212 */ /* 0x000fc800078ec0ff */
[----:B------:R-:W-:-:S04]  /*5040*/  IADD3 R10, PT, PT, R15, R10, RZ ;  /* 0x0000000a0f0a7210 */ /* 0x000fc80007ffe0ff */
[----:B------:R-:W-:Y:S01]  /*5050*/  LOP3.LUT R11, R10, R11, RZ, 0xfc, !PT ;  /* 0x0000000b0a0b7212 */ /* 0x000fe200078efcff */
[----:B------:R-:W-:Y:S06]  /*5060*/  BRA `(.L_x_47) ;  /* 0x0000000000107947 */ /* 0x000fec0003800000 */
.L_x_46:
[----:B------:R-:W-:-:S04]  /*5070*/  LOP3.LUT R11, R11, 0x80000000, RZ, 0xc0, !PT ;  /* 0x800000000b0b7812 */ /* 0x000fc800078ec0ff */
[----:B------:R-:W-:Y:S01]  /*5080*/  LOP3.LUT R11, R11, 0x7f800000, RZ, 0xfc, !PT ;  /* 0x7f8000000b0b7812 */ /* 0x000fe200078efcff */
[----:B------:R-:W-:Y:S06]  /*5090*/  BRA `(.L_x_47) ;  /* 0x0000000000047947 */ /* 0x000fec0003800000 */
.L_x_45:
[----:B------:R-:W-:-:S07]  /*50a0*/  LEA R11, R16, R11, 0x17 ;  /* 0x0000000b100b7211 */ /* 0x000fce00078eb8ff */
.L_x_47:
[----:B------:R-:W-:Y:S05]  /*50b0*/  BSYNC.RECONVERGENT B2 ;  /* 0x0000000000027941 */ /* 0x000fea0003800200 */
.L_x_44:
[----:B------:R-:W-:Y:S01]  /*50c0*/  MOV R10, R11 ;  /* 0x0000000b000a7202 */ /* 0x000fe20000000f00 */
[----:B------:R-:W-:Y:S06]  /*50d0*/  BRA `(.L_x_48) ;  /* 0x0000000000207947 */ /* 0x000fec0003800000 */
.L_x_43:
[----:B------:R-:W-:-:S04]  /*50e0*/  LOP3.LUT R16, R16, 0x80000000, R21, 0x48, !PT ;  /* 0x8000000010107812 */ /* 0x000fc800078e4815 */
[----:B------:R-:W-:Y:S01]  /*50f0*/  LOP3.LUT R10, R16, 0x7f800000, RZ, 0xfc, !PT ;  /* 0x7f800000100a7812 */ /* 0x000fe200078efcff */
[----:B------:R-:W-:Y:S06]  /*5100*/  BRA `(.L_x_48) ;  /* 0x0000000000147947 */ /* 0x000fec0003800000 */
.L_x_42:
[----:B------:R-:W-:Y:S01]  /*5110*/  LOP3.LUT R10, R16, 0x80000000, R21, 0x48, !PT ;  /* 0x80000000100a7812 */ /* 0x000fe200078e4815 */
[----:B------:R-:W-:Y:S06]  /*5120*/  BRA `(.L_x_48) ;  /* 0x00000000000c7947 */ /* 0x000fec0003800000 */
.L_x_41:
[----:B------:R-:W0:Y:S01]  /*5130*/  MUFU.RSQ R10, -QNAN ;  /* 0xffc00000000a7908 */ /* 0x000e220000001400 */
[----:B------:R-:W-:Y:S05]  /*5140*/  BRA `(.L_x_48) ;  /* 0x0000000000047947 */ /* 0x000fea0003800000 */
.L_x_40:
[----:B------:R-:W-:-:S07]  /*5150*/  FADD.FTZ R10, R21, R28 ;  /* 0x0000001c150a7221 */ /* 0x000fce0000010000 */
.L_x_48:
[----:B------:R-:W-:Y:S05]  /*5160*/  BSYNC.RECONVERGENT B1 ;  /* 0x0000000000017941 */ /* 0x000fea0003800200 */
.L_x_38:
[----:B------:R-:W-:-:S04]  /*5170*/  HFMA2 R15, -RZ, RZ, 0, 0 ;  /* 0x00000000ff0f7431 */ /* 0x000fc800000001ff */
[----:B0-----:R-:W-:Y:S05]  /*5180*/  RET.REL.NODEC R14 `(_Z5CRVecP6float2S0_S0_S0_) ;  /* 0xffffffac0e9c7950 */ /* 0x001fea0003c3ffff */
.L_x_49:
[----:B------:R-:W-:-:S00]  /*5190*/  BRA `(.L_x_49) ;  /* 0xfffffffc00fc7947 */ /* 0x000fc0000383ffff */
[----:B------:R-:W-:-:S00]  /*51a0*/  NOP ;  /* 0x0000000000007918 */ /* 0x000fc00000000000 */
        /* <DEDUP_REMOVED lines=13> */
.L_x_53:


//--------------------- .text._Z6ScaleAP6float2f  --------------------------
	.section	.text._Z6ScaleAP6float2f,"ax",@progbits
	.align	128
        .global         _Z6ScaleAP6float2f
        .type           _Z6ScaleAP6float2f,@function
        .size           _Z6ScaleAP6float2f,(.L_x_55 - _Z6ScaleAP6float2f)
        .other          _Z6ScaleAP6float2f,@"STO_CUDA_ENTRY STV_DEFAULT"
_Z6ScaleAP6float2f:
.text._Z6ScaleAP6float2f:
[----:B------:R-:W-:Y:S01]  /*0000*/  LDC R1, c[0x0][0x37c] ;  /* 0x0000df00ff017b82 */ /* 0x000fe20000000800 */
[----:B------:R-:W0:Y:S07]  /*0010*/  S2R R5, SR_TID.X ;  /* 0x0000000000057919 */ /* 0x000e2e0000002100 */
[----:B------:R-:W0:Y:S08]  /*0020*/  S2UR UR4, SR_CTAID.X ;  /* 0x00000000000479c3 */ /* 0x000e300000002500 */
[----:B------:R-:W0:Y:S02]  /*0030*/  LDC R0, c[0x0][0x360] ;  /* 0x0000d800ff007b82 */ /* 0x000e240000000800 */
[----:B0-----:R-:W-:-:S05]  /*0040*/  IMAD R0, R0, UR4, R5 ;  /* 0x0000000400007c24 */ /* 0x001fca000f8e0205 */
[----:B------:R-:W-:-:S04]  /*0050*/  LEA R5, R5, R0, 0x5 ;  /* 0x0000000005057211 */ /* 0x000fc800078e28ff */
[----:B------:R-:W-:-:S13]  /*0060*/  ISETP.GT.AND P0, PT, R5, 0x4057f, PT ;  /* 0x0004057f0500780c */ /* 0x000fda0003f04270 */
[----:B------:R-:W-:Y:S05]  /*0070*/  @P0 EXIT ;  /* 0x000000000000094d */ /* 0x000fea0003800000 */
[----:B------:R-:W0:Y:S01]  /*0080*/  LDC.64 R2, c[0x0][0x380] ;  /* 0x0000e000ff027b82 */ /* 0x000e220000000a00 */
[----:B------:R-:W1:Y:S01]  /*0090*/  LDCU.64 UR4, c[0x0][0x358] ;  /* 0x00006b00ff0477ac */ /* 0x000e620008000a00 */
[----:B------:R-:W2:Y:S01]  /*00a0*/  LDCU UR6, c[0x0][0x388] ;  /* 0x00007100ff0677ac */ /* 0x000ea20008000800 */
[----:B0-----:R-:W-:-:S05]  /*00b0*/  IMAD.WIDE R2, R5, 0x8, R2 ;  /* 0x0000000805027825 */ /* 0x001fca00078e0202 */
[----:B-1----:R-:W2:Y:S02]  /*00c0*/  LDG.E.64 R4, desc[UR4][R2.64] ;  /* 0x0000000402047981 */ /* 0x002ea4000c1e1b00 */
[----:B--2---:R-:W-:Y:S01]  /*00d0*/  FMUL R4, R4, UR6 ;  /* 0x0000000604047c20 */ /* 0x004fe20008400000 */
[----:B------:R-:W-:-:S05]  /*00e0*/  FMUL R5, R5, UR6 ;  /* 0x0000000605057c20 */ /* 0x000fca0008400000 */
[----:B------:R-:W-:Y:S01]  /*00f0*/  STG.E.64 desc[UR4][R2.64], R4 ;  /* 0x0000000402007986 */ /* 0x000fe2000c101b04 */
[----:B------:R-:W-:Y:S05]  /*0100*/  EXIT ;  /* 0x000000000000794d */ /* 0x000fea0003800000 */
.L_x_50:
        /* <DEDUP_REMOVED lines=15> */
.L_x_55:


//--------------------- .nv.shared._Z5CRVecP6float2S0_S0_S0_ --------------------------
	.section	.nv.shared._Z5CRVecP6float2S0_S0_S0_,"aw",@nobits
	.sectionflags	@""
	.align	8
.nv.shared._Z5CRVecP6float2S0_S0_S0_:
	.zero		8448


//--------------------- .nv.shared.reserved.0     --------------------------
	.section	.nv.shared.reserved.0,"aw",@nobits
	.weak		__nv_reservedSMEM_offset_0_alias
	.size		__nv_reservedSMEM_offset_0_alias, 0, 64
	.other		__nv_reservedSMEM_offset_0_alias,@"STO_CUDA_RESERVED_SHARED STV_DEFAULT"
__nv_reservedSMEM_offset_0_alias:
	.zero		0
	.zero		64


//--------------------- .nv.constant0._Z5CRVecP6float2S0_S0_S0_ --------------------------
	.section	.nv.constant0._Z5CRVecP6float2S0_S0_S0_,"a",@progbits
	.sectionflags	@""
	.align	4
.nv.constant0._Z5CRVecP6float2S0_S0_S0_:
	.zero		928


//--------------------- .nv.constant0._Z6ScaleAP6float2f --------------------------
	.section	.nv.constant0._Z6ScaleAP6float2f,"a",@progbits
	.sectionflags	@""
	.align	4
.nv.constant0._Z6ScaleAP6float2f:
	.zero		908


//--------------------- SYMBOLS --------------------------

	.type		.nv.reservedSmem.offset0,@object
	.size		.nv.reservedSmem.offset0,0x4
	.type		.nv.reservedSmem.cap,@object
	.size		.nv.reservedSmem.cap,0x4
